//
// Generated by NVIDIA NVVM Compiler
//
// Compiler Build ID: CL-36424714
// Cuda compilation tools, release 13.0, V13.0.88
// Based on NVVM 20.0.0
//

.version 9.0
.target sm_100
.address_size 64

	// .globl	_Z20merge_path_partitionIL5Bound0Ej2ltIjELj128EEvPKT0_S5_iiiiT1_Pi
// _ZZ30block_vectorized_sorted_searchIL5Bound0Ej2ltIjELj256ELj7EEvPKT0_S5_iiPKiT1_PjS9_E11shared_keys has been demoted
// _ZZ30block_vectorized_sorted_searchIL5Bound0Ej2ltIjELj256ELj7EEvPKT0_S5_iiPKiT1_PjS9_E14shared_indices has been demoted
// _ZZ30block_vectorized_sorted_searchIL5Bound1Ej2ltIjELj256ELj7EEvPKT0_S5_iiPKiT1_PjS9_E11shared_keys has been demoted
// _ZZ30block_vectorized_sorted_searchIL5Bound1Ej2ltIjELj256ELj7EEvPKT0_S5_iiPKiT1_PjS9_E14shared_indices has been demoted

.visible .entry _Z20merge_path_partitionIL5Bound0Ej2ltIjELj128EEvPKT0_S5_iiiiT1_Pi(
	.param .u64 .ptr .align 1 _Z20merge_path_partitionIL5Bound0Ej2ltIjELj128EEvPKT0_S5_iiiiT1_Pi_param_0,
	.param .u64 .ptr .align 1 _Z20merge_path_partitionIL5Bound0Ej2ltIjELj128EEvPKT0_S5_iiiiT1_Pi_param_1,
	.param .u32 _Z20merge_path_partitionIL5Bound0Ej2ltIjELj128EEvPKT0_S5_iiiiT1_Pi_param_2,
	.param .u32 _Z20merge_path_partitionIL5Bound0Ej2ltIjELj128EEvPKT0_S5_iiiiT1_Pi_param_3,
	.param .u32 _Z20merge_path_partitionIL5Bound0Ej2ltIjELj128EEvPKT0_S5_iiiiT1_Pi_param_4,
	.param .u32 _Z20merge_path_partitionIL5Bound0Ej2ltIjELj128EEvPKT0_S5_iiiiT1_Pi_param_5,
	.param .align 1 .b8 _Z20merge_path_partitionIL5Bound0Ej2ltIjELj128EEvPKT0_S5_iiiiT1_Pi_param_6[1],
	.param .u64 .ptr .align 1 _Z20merge_path_partitionIL5Bound0Ej2ltIjELj128EEvPKT0_S5_iiiiT1_Pi_param_7
)
{
	.reg .pred 	%p<5>;
	.reg .b32 	%r<30>;
	.reg .b64 	%rd<13>;

	ld.param.u64 	%rd3, [_Z20merge_path_partitionIL5Bound0Ej2ltIjELj128EEvPKT0_S5_iiiiT1_Pi_param_0];
	ld.param.u64 	%rd4, [_Z20merge_path_partitionIL5Bound0Ej2ltIjELj128EEvPKT0_S5_iiiiT1_Pi_param_1];
	ld.param.u32 	%r10, [_Z20merge_path_partitionIL5Bound0Ej2ltIjELj128EEvPKT0_S5_iiiiT1_Pi_param_2];
	ld.param.u32 	%r11, [_Z20merge_path_partitionIL5Bound0Ej2ltIjELj128EEvPKT0_S5_iiiiT1_Pi_param_3];
	ld.param.u32 	%r12, [_Z20merge_path_partitionIL5Bound0Ej2ltIjELj128EEvPKT0_S5_iiiiT1_Pi_param_4];
	ld.param.u32 	%r13, [_Z20merge_path_partitionIL5Bound0Ej2ltIjELj128EEvPKT0_S5_iiiiT1_Pi_param_5];
	ld.param.u64 	%rd5, [_Z20merge_path_partitionIL5Bound0Ej2ltIjELj128EEvPKT0_S5_iiiiT1_Pi_param_7];
	add.s32 	%r14, %r11, %r10;
	mov.u32 	%r15, %ctaid.x;
	shl.b32 	%r16, %r15, 7;
	mov.u32 	%r17, %tid.x;
	add.s32 	%r1, %r16, %r17;
	mul.lo.s32 	%r18, %r12, %r1;
	min.u32 	%r2, %r18, %r14;
	setp.gt.u32 	%p1, %r1, %r13;
	@%p1 bra 	$L__BB0_5;
	sub.s32 	%r19, %r2, %r11;
	max.s32 	%r29, %r19, 0;
	min.s32 	%r27, %r2, %r10;
	setp.ge.s32 	%p2, %r29, %r27;
	@%p2 bra 	$L__BB0_4;
	cvta.to.global.u64 	%rd1, %rd3;
	cvta.to.global.u64 	%rd2, %rd4;
$L__BB0_3:
	add.s32 	%r20, %r27, %r29;
	shr.u32 	%r21, %r20, 1;
	mul.wide.u32 	%rd6, %r21, 4;
	add.s64 	%rd7, %rd1, %rd6;
	ld.global.u32 	%r22, [%rd7];
	not.b32 	%r23, %r21;
	add.s32 	%r24, %r2, %r23;
	mul.wide.s32 	%rd8, %r24, 4;
	add.s64 	%rd9, %rd2, %rd8;
	ld.global.u32 	%r25, [%rd9];
	setp.lt.u32 	%p3, %r25, %r22;
	add.s32 	%r26, %r21, 1;
	selp.b32 	%r29, %r29, %r26, %p3;
	selp.b32 	%r27, %r21, %r27, %p3;
	setp.lt.s32 	%p4, %r29, %r27;
	@%p4 bra 	$L__BB0_3;
$L__BB0_4:
	cvta.to.global.u64 	%rd10, %rd5;
	mul.wide.u32 	%rd11, %r1, 4;
	add.s64 	%rd12, %rd10, %rd11;
	st.global.u32 	[%rd12], %r29;
$L__BB0_5:
	ret;

}
	// .globl	_Z30block_vectorized_sorted_searchIL5Bound0Ej2ltIjELj256ELj7EEvPKT0_S5_iiPKiT1_PjS9_
.visible .entry _Z30block_vectorized_sorted_searchIL5Bound0Ej2ltIjELj256ELj7EEvPKT0_S5_iiPKiT1_PjS9_(
	.param .u64 .ptr .align 1 _Z30block_vectorized_sorted_searchIL5Bound0Ej2ltIjELj256ELj7EEvPKT0_S5_iiPKiT1_PjS9__param_0,
	.param .u64 .ptr .align 1 _Z30block_vectorized_sorted_searchIL5Bound0Ej2ltIjELj256ELj7EEvPKT0_S5_iiPKiT1_PjS9__param_1,
	.param .u32 _Z30block_vectorized_sorted_searchIL5Bound0Ej2ltIjELj256ELj7EEvPKT0_S5_iiPKiT1_PjS9__param_2,
	.param .u32 _Z30block_vectorized_sorted_searchIL5Bound0Ej2ltIjELj256ELj7EEvPKT0_S5_iiPKiT1_PjS9__param_3,
	.param .u64 .ptr .align 1 _Z30block_vectorized_sorted_searchIL5Bound0Ej2ltIjELj256ELj7EEvPKT0_S5_iiPKiT1_PjS9__param_4,
	.param .align 1 .b8 _Z30block_vectorized_sorted_searchIL5Bound0Ej2ltIjELj256ELj7EEvPKT0_S5_iiPKiT1_PjS9__param_5[1],
	.param .u64 .ptr .align 1 _Z30block_vectorized_sorted_searchIL5Bound0Ej2ltIjELj256ELj7EEvPKT0_S5_iiPKiT1_PjS9__param_6,
	.param .u64 .ptr .align 1 _Z30block_vectorized_sorted_searchIL5Bound0Ej2ltIjELj256ELj7EEvPKT0_S5_iiPKiT1_PjS9__param_7
)
{
	.reg .pred 	%p<74>;
	.reg .b32 	%r<288>;
	.reg .b64 	%rd<69>;
	// demoted variable
	.shared .align 4 .b8 _ZZ30block_vectorized_sorted_searchIL5Bound0Ej2ltIjELj256ELj7EEvPKT0_S5_iiPKiT1_PjS9_E11shared_keys[7168];
	// demoted variable
	.shared .align 4 .b8 _ZZ30block_vectorized_sorted_searchIL5Bound0Ej2ltIjELj256ELj7EEvPKT0_S5_iiPKiT1_PjS9_E14shared_indices[7168];
	ld.param.u64 	%rd5, [_Z30block_vectorized_sorted_searchIL5Bound0Ej2ltIjELj256ELj7EEvPKT0_S5_iiPKiT1_PjS9__param_0];
	ld.param.u64 	%rd6, [_Z30block_vectorized_sorted_searchIL5Bound0Ej2ltIjELj256ELj7EEvPKT0_S5_iiPKiT1_PjS9__param_1];
	ld.param.u32 	%r74, [_Z30block_vectorized_sorted_searchIL5Bound0Ej2ltIjELj256ELj7EEvPKT0_S5_iiPKiT1_PjS9__param_2];
	ld.param.u32 	%r75, [_Z30block_vectorized_sorted_searchIL5Bound0Ej2ltIjELj256ELj7EEvPKT0_S5_iiPKiT1_PjS9__param_3];
	ld.param.u64 	%rd7, [_Z30block_vectorized_sorted_searchIL5Bound0Ej2ltIjELj256ELj7EEvPKT0_S5_iiPKiT1_PjS9__param_4];
	ld.param.u64 	%rd8, [_Z30block_vectorized_sorted_searchIL5Bound0Ej2ltIjELj256ELj7EEvPKT0_S5_iiPKiT1_PjS9__param_6];
	ld.param.u64 	%rd9, [_Z30block_vectorized_sorted_searchIL5Bound0Ej2ltIjELj256ELj7EEvPKT0_S5_iiPKiT1_PjS9__param_7];
	cvta.to.global.u64 	%rd1, %rd5;
	cvta.to.global.u64 	%rd2, %rd6;
	cvta.to.global.u64 	%rd3, %rd8;
	cvta.to.global.u64 	%rd4, %rd9;
	cvta.to.global.u64 	%rd10, %rd7;
	add.s32 	%r1, %r75, %r74;
	mov.u32 	%r76, %ctaid.x;
	mad.lo.s32 	%r77, %r76, -1792, %r1;
	min.u32 	%r2, %r77, 1792;
	mul.wide.u32 	%rd11, %r76, 4;
	add.s64 	%rd12, %rd10, %rd11;
	ld.global.u32 	%r78, [%rd12+4];
	ld.global.u32 	%r3, [%rd12];
	sub.s32 	%r4, %r78, %r3;
	sub.s32 	%r5, %r2, %r4;
	mul.lo.s32 	%r6, %r76, 1792;
	sub.s32 	%r7, %r6, %r3;
	mov.u32 	%r8, %tid.x;
	sub.s32 	%r9, %r7, %r4;
	setp.le.u32 	%p1, %r77, %r8;
	shl.b32 	%r79, %r8, 2;
	mov.u32 	%r80, _ZZ30block_vectorized_sorted_searchIL5Bound0Ej2ltIjELj256ELj7EEvPKT0_S5_iiPKiT1_PjS9_E11shared_keys;
	add.s32 	%r10, %r80, %r79;
	@%p1 bra 	$L__BB1_5;
	setp.ge.u32 	%p2, %r8, %r4;
	@%p2 bra 	$L__BB1_3;
	add.s32 	%r82, %r8, %r3;
	mul.wide.u32 	%rd15, %r82, 4;
	add.s64 	%rd16, %rd1, %rd15;
	ld.global.u32 	%r266, [%rd16];
	bra.uni 	$L__BB1_4;
$L__BB1_3:
	add.s32 	%r81, %r9, %r8;
	mul.wide.u32 	%rd13, %r81, 4;
	add.s64 	%rd14, %rd2, %rd13;
	ld.global.u32 	%r266, [%rd14];
$L__BB1_4:
	st.shared.u32 	[%r10], %r266;
$L__BB1_5:
	add.s32 	%r14, %r8, 256;
	setp.ge.u32 	%p3, %r14, %r2;
	@%p3 bra 	$L__BB1_10;
	setp.lt.u32 	%p4, %r14, %r4;
	@%p4 bra 	$L__BB1_8;
	add.s32 	%r83, %r9, %r14;
	mul.wide.u32 	%rd17, %r83, 4;
	add.s64 	%rd18, %rd2, %rd17;
	ld.global.u32 	%r267, [%rd18];
	bra.uni 	$L__BB1_9;
$L__BB1_8:
	add.s32 	%r84, %r14, %r3;
	mul.wide.u32 	%rd19, %r84, 4;
	add.s64 	%rd20, %rd1, %rd19;
	ld.global.u32 	%r267, [%rd20];
$L__BB1_9:
	st.shared.u32 	[%r10+1024], %r267;
$L__BB1_10:
	add.s32 	%r18, %r8, 512;
	setp.ge.u32 	%p5, %r18, %r2;
	@%p5 bra 	$L__BB1_15;
	setp.lt.u32 	%p6, %r18, %r4;
	@%p6 bra 	$L__BB1_13;
	add.s32 	%r85, %r9, %r18;
	mul.wide.u32 	%rd21, %r85, 4;
	add.s64 	%rd22, %rd2, %rd21;
	ld.global.u32 	%r268, [%rd22];
	bra.uni 	$L__BB1_14;
$L__BB1_13:
	add.s32 	%r86, %r18, %r3;
	mul.wide.u32 	%rd23, %r86, 4;
	add.s64 	%rd24, %rd1, %rd23;
	ld.global.u32 	%r268, [%rd24];
$L__BB1_14:
	st.shared.u32 	[%r10+2048], %r268;
$L__BB1_15:
	add.s32 	%r22, %r8, 768;
	setp.ge.u32 	%p7, %r22, %r2;
	@%p7 bra 	$L__BB1_20;
	setp.lt.u32 	%p8, %r22, %r4;
	@%p8 bra 	$L__BB1_18;
	add.s32 	%r87, %r9, %r22;
	mul.wide.u32 	%rd25, %r87, 4;
	add.s64 	%rd26, %rd2, %rd25;
	ld.global.u32 	%r269, [%rd26];
	bra.uni 	$L__BB1_19;
$L__BB1_18:
	add.s32 	%r88, %r22, %r3;
	mul.wide.u32 	%rd27, %r88, 4;
	add.s64 	%rd28, %rd1, %rd27;
	ld.global.u32 	%r269, [%rd28];
$L__BB1_19:
	st.shared.u32 	[%r10+3072], %r269;
$L__BB1_20:
	or.b32  	%r26, %r8, 1024;
	setp.ge.u32 	%p9, %r26, %r2;
	@%p9 bra 	$L__BB1_25;
	setp.lt.u32 	%p10, %r26, %r4;
	@%p10 bra 	$L__BB1_23;
	add.s32 	%r89, %r9, %r26;
	mul.wide.u32 	%rd29, %r89, 4;
	add.s64 	%rd30, %rd2, %rd29;
	ld.global.u32 	%r270, [%rd30];
	bra.uni 	$L__BB1_24;
$L__BB1_23:
	add.s32 	%r90, %r26, %r3;
	mul.wide.u32 	%rd31, %r90, 4;
	add.s64 	%rd32, %rd1, %rd31;
	ld.global.u32 	%r270, [%rd32];
$L__BB1_24:
	st.shared.u32 	[%r10+4096], %r270;
$L__BB1_25:
	add.s32 	%r30, %r8, 1280;
	setp.ge.u32 	%p11, %r30, %r2;
	@%p11 bra 	$L__BB1_30;
	setp.lt.u32 	%p12, %r30, %r4;
	@%p12 bra 	$L__BB1_28;
	add.s32 	%r91, %r9, %r30;
	mul.wide.u32 	%rd33, %r91, 4;
	add.s64 	%rd34, %rd2, %rd33;
	ld.global.u32 	%r271, [%rd34];
	bra.uni 	$L__BB1_29;
$L__BB1_28:
	add.s32 	%r92, %r30, %r3;
	mul.wide.u32 	%rd35, %r92, 4;
	add.s64 	%rd36, %rd1, %rd35;
	ld.global.u32 	%r271, [%rd36];
$L__BB1_29:
	st.shared.u32 	[%r10+5120], %r271;
$L__BB1_30:
	add.s32 	%r34, %r8, 1536;
	setp.ge.u32 	%p13, %r34, %r2;
	@%p13 bra 	$L__BB1_35;
	setp.lt.u32 	%p14, %r34, %r4;
	@%p14 bra 	$L__BB1_33;
	add.s32 	%r93, %r9, %r34;
	mul.wide.u32 	%rd37, %r93, 4;
	add.s64 	%rd38, %rd2, %rd37;
	ld.global.u32 	%r272, [%rd38];
	bra.uni 	$L__BB1_34;
$L__BB1_33:
	add.s32 	%r94, %r34, %r3;
	mul.wide.u32 	%rd39, %r94, 4;
	add.s64 	%rd40, %rd1, %rd39;
	ld.global.u32 	%r272, [%rd40];
$L__BB1_34:
	st.shared.u32 	[%r10+6144], %r272;
$L__BB1_35:
	bar.sync 	0;
	mul.lo.s32 	%r95, %r8, 7;
	min.u32 	%r38, %r95, %r2;
	sub.s32 	%r96, %r38, %r5;
	max.s32 	%r276, %r96, 0;
	min.s32 	%r273, %r38, %r4;
	setp.ge.s32 	%p15, %r276, %r273;
	@%p15 bra 	$L__BB1_38;
	add.s32 	%r41, %r4, %r38;
$L__BB1_37:
	add.s32 	%r97, %r273, %r276;
	shr.u32 	%r98, %r97, 1;
	shl.b32 	%r99, %r98, 2;
	add.s32 	%r101, %r80, %r99;
	ld.shared.u32 	%r102, [%r101];
	not.b32 	%r103, %r98;
	add.s32 	%r104, %r41, %r103;
	shl.b32 	%r105, %r104, 2;
	add.s32 	%r106, %r80, %r105;
	ld.shared.u32 	%r107, [%r106];
	setp.lt.u32 	%p16, %r107, %r102;
	add.s32 	%r108, %r98, 1;
	selp.b32 	%r276, %r276, %r108, %p16;
	selp.b32 	%r273, %r98, %r273, %p16;
	setp.lt.s32 	%p17, %r276, %r273;
	@%p17 bra 	$L__BB1_37;
$L__BB1_38:
	bar.sync 	0;
	sub.s32 	%r277, %r38, %r276;
	setp.ge.u32 	%p18, %r276, %r4;
	setp.ge.u32 	%p19, %r277, %r5;
	and.pred  	%p20, %p18, %p19;
	@%p20 bra 	$L__BB1_44;
	setp.ge.u32 	%p21, %r277, %r5;
	@%p21 bra 	$L__BB1_42;
	setp.ge.u32 	%p22, %r276, %r4;
	@%p22 bra 	$L__BB1_43;
	add.s32 	%r110, %r277, %r4;
	shl.b32 	%r111, %r110, 2;
	add.s32 	%r113, %r80, %r111;
	ld.shared.u32 	%r114, [%r113];
	shl.b32 	%r115, %r276, 2;
	add.s32 	%r116, %r80, %r115;
	ld.shared.u32 	%r117, [%r116];
	setp.lt.u32 	%p23, %r114, %r117;
	@%p23 bra 	$L__BB1_43;
$L__BB1_42:
	add.s32 	%r48, %r276, 1;
	shl.b32 	%r118, %r276, 2;
	mov.u32 	%r119, _ZZ30block_vectorized_sorted_searchIL5Bound0Ej2ltIjELj256ELj7EEvPKT0_S5_iiPKiT1_PjS9_E14shared_indices;
	add.s32 	%r120, %r119, %r118;
	st.shared.u32 	[%r120], %r277;
	mov.u32 	%r276, %r48;
	bra.uni 	$L__BB1_44;
$L__BB1_43:
	add.s32 	%r49, %r277, 1;
	add.s32 	%r121, %r277, %r4;
	shl.b32 	%r122, %r121, 2;
	mov.u32 	%r123, _ZZ30block_vectorized_sorted_searchIL5Bound0Ej2ltIjELj256ELj7EEvPKT0_S5_iiPKiT1_PjS9_E14shared_indices;
	add.s32 	%r124, %r123, %r122;
	st.shared.u32 	[%r124], %r276;
	mov.u32 	%r277, %r49;
$L__BB1_44:
	setp.ge.u32 	%p24, %r276, %r4;
	setp.ge.u32 	%p25, %r277, %r5;
	and.pred  	%p26, %p24, %p25;
	@%p26 bra 	$L__BB1_50;
	setp.ge.u32 	%p27, %r277, %r5;
	@%p27 bra 	$L__BB1_48;
	setp.ge.u32 	%p28, %r276, %r4;
	@%p28 bra 	$L__BB1_49;
	add.s32 	%r125, %r277, %r4;
	shl.b32 	%r126, %r125, 2;
	add.s32 	%r128, %r80, %r126;
	ld.shared.u32 	%r129, [%r128];
	shl.b32 	%r130, %r276, 2;
	add.s32 	%r131, %r80, %r130;
	ld.shared.u32 	%r132, [%r131];
	setp.lt.u32 	%p29, %r129, %r132;
	@%p29 bra 	$L__BB1_49;
$L__BB1_48:
	add.s32 	%r52, %r276, 1;
	shl.b32 	%r133, %r276, 2;
	mov.u32 	%r134, _ZZ30block_vectorized_sorted_searchIL5Bound0Ej2ltIjELj256ELj7EEvPKT0_S5_iiPKiT1_PjS9_E14shared_indices;
	add.s32 	%r135, %r134, %r133;
	st.shared.u32 	[%r135], %r277;
	mov.u32 	%r276, %r52;
	bra.uni 	$L__BB1_50;
$L__BB1_49:
	add.s32 	%r53, %r277, 1;
	add.s32 	%r136, %r277, %r4;
	shl.b32 	%r137, %r136, 2;
	mov.u32 	%r138, _ZZ30block_vectorized_sorted_searchIL5Bound0Ej2ltIjELj256ELj7EEvPKT0_S5_iiPKiT1_PjS9_E14shared_indices;
	add.s32 	%r139, %r138, %r137;
	st.shared.u32 	[%r139], %r276;
	mov.u32 	%r277, %r53;
$L__BB1_50:
	setp.ge.u32 	%p30, %r276, %r4;
	setp.ge.u32 	%p31, %r277, %r5;
	and.pred  	%p32, %p30, %p31;
	@%p32 bra 	$L__BB1_56;
	setp.ge.u32 	%p33, %r277, %r5;
	@%p33 bra 	$L__BB1_54;
	setp.ge.u32 	%p34, %r276, %r4;
	@%p34 bra 	$L__BB1_55;
	add.s32 	%r140, %r277, %r4;
	shl.b32 	%r141, %r140, 2;
	add.s32 	%r143, %r80, %r141;
	ld.shared.u32 	%r144, [%r143];
	shl.b32 	%r145, %r276, 2;
	add.s32 	%r146, %r80, %r145;
	ld.shared.u32 	%r147, [%r146];
	setp.lt.u32 	%p35, %r144, %r147;
	@%p35 bra 	$L__BB1_55;
$L__BB1_54:
	add.s32 	%r56, %r276, 1;
	shl.b32 	%r148, %r276, 2;
	mov.u32 	%r149, _ZZ30block_vectorized_sorted_searchIL5Bound0Ej2ltIjELj256ELj7EEvPKT0_S5_iiPKiT1_PjS9_E14shared_indices;
	add.s32 	%r150, %r149, %r148;
	st.shared.u32 	[%r150], %r277;
	mov.u32 	%r276, %r56;
	bra.uni 	$L__BB1_56;
$L__BB1_55:
	add.s32 	%r57, %r277, 1;
	add.s32 	%r151, %r277, %r4;
	shl.b32 	%r152, %r151, 2;
	mov.u32 	%r153, _ZZ30block_vectorized_sorted_searchIL5Bound0Ej2ltIjELj256ELj7EEvPKT0_S5_iiPKiT1_PjS9_E14shared_indices;
	add.s32 	%r154, %r153, %r152;
	st.shared.u32 	[%r154], %r276;
	mov.u32 	%r277, %r57;
$L__BB1_56:
	setp.ge.u32 	%p36, %r276, %r4;
	setp.ge.u32 	%p37, %r277, %r5;
	and.pred  	%p38, %p36, %p37;
	@%p38 bra 	$L__BB1_62;
	setp.ge.u32 	%p39, %r277, %r5;
	@%p39 bra 	$L__BB1_60;
	setp.ge.u32 	%p40, %r276, %r4;
	@%p40 bra 	$L__BB1_61;
	add.s32 	%r155, %r277, %r4;
	shl.b32 	%r156, %r155, 2;
	add.s32 	%r158, %r80, %r156;
	ld.shared.u32 	%r159, [%r158];
	shl.b32 	%r160, %r276, 2;
	add.s32 	%r161, %r80, %r160;
	ld.shared.u32 	%r162, [%r161];
	setp.lt.u32 	%p41, %r159, %r162;
	@%p41 bra 	$L__BB1_61;
$L__BB1_60:
	add.s32 	%r60, %r276, 1;
	shl.b32 	%r163, %r276, 2;
	mov.u32 	%r164, _ZZ30block_vectorized_sorted_searchIL5Bound0Ej2ltIjELj256ELj7EEvPKT0_S5_iiPKiT1_PjS9_E14shared_indices;
	add.s32 	%r165, %r164, %r163;
	st.shared.u32 	[%r165], %r277;
	mov.u32 	%r276, %r60;
	bra.uni 	$L__BB1_62;
$L__BB1_61:
	add.s32 	%r61, %r277, 1;
	add.s32 	%r166, %r277, %r4;
	shl.b32 	%r167, %r166, 2;
	mov.u32 	%r168, _ZZ30block_vectorized_sorted_searchIL5Bound0Ej2ltIjELj256ELj7EEvPKT0_S5_iiPKiT1_PjS9_E14shared_indices;
	add.s32 	%r169, %r168, %r167;
	st.shared.u32 	[%r169], %r276;
	mov.u32 	%r277, %r61;
$L__BB1_62:
	setp.ge.u32 	%p42, %r276, %r4;
	setp.ge.u32 	%p43, %r277, %r5;
	and.pred  	%p44, %p42, %p43;
	@%p44 bra 	$L__BB1_68;
	setp.ge.u32 	%p45, %r277, %r5;
	@%p45 bra 	$L__BB1_66;
	setp.ge.u32 	%p46, %r276, %r4;
	@%p46 bra 	$L__BB1_67;
	add.s32 	%r170, %r277, %r4;
	shl.b32 	%r171, %r170, 2;
	add.s32 	%r173, %r80, %r171;
	ld.shared.u32 	%r174, [%r173];
	shl.b32 	%r175, %r276, 2;
	add.s32 	%r176, %r80, %r175;
	ld.shared.u32 	%r177, [%r176];
	setp.lt.u32 	%p47, %r174, %r177;
	@%p47 bra 	$L__BB1_67;
$L__BB1_66:
	add.s32 	%r64, %r276, 1;
	shl.b32 	%r178, %r276, 2;
	mov.u32 	%r179, _ZZ30block_vectorized_sorted_searchIL5Bound0Ej2ltIjELj256ELj7EEvPKT0_S5_iiPKiT1_PjS9_E14shared_indices;
	add.s32 	%r180, %r179, %r178;
	st.shared.u32 	[%r180], %r277;
	mov.u32 	%r276, %r64;
	bra.uni 	$L__BB1_68;
$L__BB1_67:
	add.s32 	%r65, %r277, 1;
	add.s32 	%r181, %r277, %r4;
	shl.b32 	%r182, %r181, 2;
	mov.u32 	%r183, _ZZ30block_vectorized_sorted_searchIL5Bound0Ej2ltIjELj256ELj7EEvPKT0_S5_iiPKiT1_PjS9_E14shared_indices;
	add.s32 	%r184, %r183, %r182;
	st.shared.u32 	[%r184], %r276;
	mov.u32 	%r277, %r65;
$L__BB1_68:
	setp.ge.u32 	%p48, %r276, %r4;
	setp.ge.u32 	%p49, %r277, %r5;
	and.pred  	%p50, %p48, %p49;
	@%p50 bra 	$L__BB1_74;
	setp.ge.u32 	%p51, %r277, %r5;
	@%p51 bra 	$L__BB1_72;
	setp.ge.u32 	%p52, %r276, %r4;
	@%p52 bra 	$L__BB1_73;
	add.s32 	%r185, %r277, %r4;
	shl.b32 	%r186, %r185, 2;
	add.s32 	%r188, %r80, %r186;
	ld.shared.u32 	%r189, [%r188];
	shl.b32 	%r190, %r276, 2;
	add.s32 	%r191, %r80, %r190;
	ld.shared.u32 	%r192, [%r191];
	setp.lt.u32 	%p53, %r189, %r192;
	@%p53 bra 	$L__BB1_73;
$L__BB1_72:
	add.s32 	%r68, %r276, 1;
	shl.b32 	%r193, %r276, 2;
	mov.u32 	%r194, _ZZ30block_vectorized_sorted_searchIL5Bound0Ej2ltIjELj256ELj7EEvPKT0_S5_iiPKiT1_PjS9_E14shared_indices;
	add.s32 	%r195, %r194, %r193;
	st.shared.u32 	[%r195], %r277;
	mov.u32 	%r276, %r68;
	bra.uni 	$L__BB1_74;
$L__BB1_73:
	add.s32 	%r69, %r277, 1;
	add.s32 	%r196, %r277, %r4;
	shl.b32 	%r197, %r196, 2;
	mov.u32 	%r198, _ZZ30block_vectorized_sorted_searchIL5Bound0Ej2ltIjELj256ELj7EEvPKT0_S5_iiPKiT1_PjS9_E14shared_indices;
	add.s32 	%r199, %r198, %r197;
	st.shared.u32 	[%r199], %r276;
	mov.u32 	%r277, %r69;
$L__BB1_74:
	setp.ge.u32 	%p54, %r276, %r4;
	setp.ge.u32 	%p55, %r277, %r5;
	and.pred  	%p56, %p54, %p55;
	@%p56 bra 	$L__BB1_80;
	setp.ge.u32 	%p57, %r277, %r5;
	@%p57 bra 	$L__BB1_78;
	setp.ge.u32 	%p58, %r276, %r4;
	@%p58 bra 	$L__BB1_79;
	add.s32 	%r200, %r277, %r4;
	shl.b32 	%r201, %r200, 2;
	add.s32 	%r203, %r80, %r201;
	ld.shared.u32 	%r204, [%r203];
	shl.b32 	%r205, %r276, 2;
	add.s32 	%r206, %r80, %r205;
	ld.shared.u32 	%r207, [%r206];
	setp.lt.u32 	%p59, %r204, %r207;
	@%p59 bra 	$L__BB1_79;
$L__BB1_78:
	shl.b32 	%r208, %r276, 2;
	mov.u32 	%r209, _ZZ30block_vectorized_sorted_searchIL5Bound0Ej2ltIjELj256ELj7EEvPKT0_S5_iiPKiT1_PjS9_E14shared_indices;
	add.s32 	%r210, %r209, %r208;
	st.shared.u32 	[%r210], %r277;
	bra.uni 	$L__BB1_80;
$L__BB1_79:
	add.s32 	%r211, %r277, %r4;
	shl.b32 	%r212, %r211, 2;
	mov.u32 	%r213, _ZZ30block_vectorized_sorted_searchIL5Bound0Ej2ltIjELj256ELj7EEvPKT0_S5_iiPKiT1_PjS9_E14shared_indices;
	add.s32 	%r214, %r213, %r212;
	st.shared.u32 	[%r214], %r276;
$L__BB1_80:
	bar.sync 	0;
	add.s32 	%r72, %r6, %r8;
	setp.ge.u32 	%p60, %r72, %r1;
	mov.u32 	%r216, _ZZ30block_vectorized_sorted_searchIL5Bound0Ej2ltIjELj256ELj7EEvPKT0_S5_iiPKiT1_PjS9_E14shared_indices;
	add.s32 	%r73, %r216, %r79;
	@%p60 bra 	$L__BB1_84;
	setp.ge.u32 	%p61, %r8, %r4;
	@%p61 bra 	$L__BB1_83;
	ld.shared.u32 	%r221, [%r73];
	add.s32 	%r222, %r221, %r7;
	add.s32 	%r223, %r3, %r8;
	mul.wide.u32 	%rd43, %r223, 4;
	add.s64 	%rd44, %rd3, %rd43;
	st.global.u32 	[%rd44], %r222;
	bra.uni 	$L__BB1_84;
$L__BB1_83:
	ld.shared.u32 	%r217, [%r73];
	add.s32 	%r218, %r217, %r3;
	add.s32 	%r219, %r7, %r8;
	sub.s32 	%r220, %r219, %r4;
	mul.wide.u32 	%rd41, %r220, 4;
	add.s64 	%rd42, %rd4, %rd41;
	st.global.u32 	[%rd42], %r218;
$L__BB1_84:
	add.s32 	%r224, %r72, 256;
	setp.ge.u32 	%p62, %r224, %r1;
	@%p62 bra 	$L__BB1_88;
	setp.lt.u32 	%p63, %r14, %r4;
	@%p63 bra 	$L__BB1_87;
	ld.shared.u32 	%r225, [%r73+1024];
	add.s32 	%r226, %r225, %r3;
	add.s32 	%r227, %r14, %r9;
	mul.wide.u32 	%rd45, %r227, 4;
	add.s64 	%rd46, %rd4, %rd45;
	st.global.u32 	[%rd46], %r226;
	bra.uni 	$L__BB1_88;
$L__BB1_87:
	ld.shared.u32 	%r228, [%r73+1024];
	add.s32 	%r229, %r228, %r7;
	add.s32 	%r230, %r14, %r3;
	mul.wide.u32 	%rd47, %r230, 4;
	add.s64 	%rd48, %rd3, %rd47;
	st.global.u32 	[%rd48], %r229;
$L__BB1_88:
	add.s32 	%r231, %r72, 512;
	setp.ge.u32 	%p64, %r231, %r1;
	@%p64 bra 	$L__BB1_92;
	setp.lt.u32 	%p65, %r18, %r4;
	@%p65 bra 	$L__BB1_91;
	ld.shared.u32 	%r232, [%r73+2048];
	add.s32 	%r233, %r232, %r3;
	add.s32 	%r234, %r18, %r9;
	mul.wide.u32 	%rd49, %r234, 4;
	add.s64 	%rd50, %rd4, %rd49;
	st.global.u32 	[%rd50], %r233;
	bra.uni 	$L__BB1_92;
$L__BB1_91:
	ld.shared.u32 	%r235, [%r73+2048];
	add.s32 	%r236, %r235, %r7;
	add.s32 	%r237, %r18, %r3;
	mul.wide.u32 	%rd51, %r237, 4;
	add.s64 	%rd52, %rd3, %rd51;
	st.global.u32 	[%rd52], %r236;
$L__BB1_92:
	add.s32 	%r238, %r72, 768;
	setp.ge.u32 	%p66, %r238, %r1;
	@%p66 bra 	$L__BB1_96;
	setp.lt.u32 	%p67, %r22, %r4;
	@%p67 bra 	$L__BB1_95;
	ld.shared.u32 	%r239, [%r73+3072];
	add.s32 	%r240, %r239, %r3;
	add.s32 	%r241, %r22, %r9;
	mul.wide.u32 	%rd53, %r241, 4;
	add.s64 	%rd54, %rd4, %rd53;
	st.global.u32 	[%rd54], %r240;
	bra.uni 	$L__BB1_96;
$L__BB1_95:
	ld.shared.u32 	%r242, [%r73+3072];
	add.s32 	%r243, %r242, %r7;
	add.s32 	%r244, %r22, %r3;
	mul.wide.u32 	%rd55, %r244, 4;
	add.s64 	%rd56, %rd3, %rd55;
	st.global.u32 	[%rd56], %r243;
$L__BB1_96:
	add.s32 	%r245, %r72, 1024;
	setp.ge.u32 	%p68, %r245, %r1;
	@%p68 bra 	$L__BB1_100;
	setp.lt.u32 	%p69, %r26, %r4;
	@%p69 bra 	$L__BB1_99;
	ld.shared.u32 	%r246, [%r73+4096];
	add.s32 	%r247, %r246, %r3;
	add.s32 	%r248, %r26, %r9;
	mul.wide.u32 	%rd57, %r248, 4;
	add.s64 	%rd58, %rd4, %rd57;
	st.global.u32 	[%rd58], %r247;
	bra.uni 	$L__BB1_100;
$L__BB1_99:
	ld.shared.u32 	%r249, [%r73+4096];
	add.s32 	%r250, %r249, %r7;
	add.s32 	%r251, %r26, %r3;
	mul.wide.u32 	%rd59, %r251, 4;
	add.s64 	%rd60, %rd3, %rd59;
	st.global.u32 	[%rd60], %r250;
$L__BB1_100:
	add.s32 	%r252, %r72, 1280;
	setp.ge.u32 	%p70, %r252, %r1;
	@%p70 bra 	$L__BB1_104;
	setp.lt.u32 	%p71, %r30, %r4;
	@%p71 bra 	$L__BB1_103;
	ld.shared.u32 	%r253, [%r73+5120];
	add.s32 	%r254, %r253, %r3;
	add.s32 	%r255, %r30, %r9;
	mul.wide.u32 	%rd61, %r255, 4;
	add.s64 	%rd62, %rd4, %rd61;
	st.global.u32 	[%rd62], %r254;
	bra.uni 	$L__BB1_104;
$L__BB1_103:
	ld.shared.u32 	%r256, [%r73+5120];
	add.s32 	%r257, %r256, %r7;
	add.s32 	%r258, %r30, %r3;
	mul.wide.u32 	%rd63, %r258, 4;
	add.s64 	%rd64, %rd3, %rd63;
	st.global.u32 	[%rd64], %r257;
$L__BB1_104:
	add.s32 	%r259, %r72, 1536;
	setp.ge.u32 	%p72, %r259, %r1;
	@%p72 bra 	$L__BB1_108;
	setp.lt.u32 	%p73, %r34, %r4;
	@%p73 bra 	$L__BB1_107;
	ld.shared.u32 	%r260, [%r73+6144];
	add.s32 	%r261, %r260, %r3;
	add.s32 	%r262, %r34, %r9;
	mul.wide.u32 	%rd65, %r262, 4;
	add.s64 	%rd66, %rd4, %rd65;
	st.global.u32 	[%rd66], %r261;
	bra.uni 	$L__BB1_108;
$L__BB1_107:
	ld.shared.u32 	%r263, [%r73+6144];
	add.s32 	%r264, %r263, %r7;
	add.s32 	%r265, %r34, %r3;
	mul.wide.u32 	%rd67, %r265, 4;
	add.s64 	%rd68, %rd3, %rd67;
	st.global.u32 	[%rd68], %r264;
$L__BB1_108:
	ret;

}
	// .globl	_Z20merge_path_partitionIL5Bound1Ej2ltIjELj128EEvPKT0_S5_iiiiT1_Pi
.visible .entry _Z20merge_path_partitionIL5Bound1Ej2ltIjELj128EEvPKT0_S5_iiiiT1_Pi(
	.param .u64 .ptr .align 1 _Z20merge_path_partitionIL5Bound1Ej2ltIjELj128EEvPKT0_S5_iiiiT1_Pi_param_0,
	.param .u64 .ptr .align 1 _Z20merge_path_partitionIL5Bound1Ej2ltIjELj128EEvPKT0_S5_iiiiT1_Pi_param_1,
	.param .u32 _Z20merge_path_partitionIL5Bound1Ej2ltIjELj128EEvPKT0_S5_iiiiT1_Pi_param_2,
	.param .u32 _Z20merge_path_partitionIL5Bound1Ej2ltIjELj128EEvPKT0_S5_iiiiT1_Pi_param_3,
	.param .u32 _Z20merge_path_partitionIL5Bound1Ej2ltIjELj128EEvPKT0_S5_iiiiT1_Pi_param_4,
	.param .u32 _Z20merge_path_partitionIL5Bound1Ej2ltIjELj128EEvPKT0_S5_iiiiT1_Pi_param_5,
	.param .align 1 .b8 _Z20merge_path_partitionIL5Bound1Ej2ltIjELj128EEvPKT0_S5_iiiiT1_Pi_param_6[1],
	.param .u64 .ptr .align 1 _Z20merge_path_partitionIL5Bound1Ej2ltIjELj128EEvPKT0_S5_iiiiT1_Pi_param_7
)
{
	.reg .pred 	%p<5>;
	.reg .b32 	%r<30>;
	.reg .b64 	%rd<13>;

	ld.param.u64 	%rd3, [_Z20merge_path_partitionIL5Bound1Ej2ltIjELj128EEvPKT0_S5_iiiiT1_Pi_param_0];
	ld.param.u64 	%rd4, [_Z20merge_path_partitionIL5Bound1Ej2ltIjELj128EEvPKT0_S5_iiiiT1_Pi_param_1];
	ld.param.u32 	%r10, [_Z20merge_path_partitionIL5Bound1Ej2ltIjELj128EEvPKT0_S5_iiiiT1_Pi_param_2];
	ld.param.u32 	%r11, [_Z20merge_path_partitionIL5Bound1Ej2ltIjELj128EEvPKT0_S5_iiiiT1_Pi_param_3];
	ld.param.u32 	%r12, [_Z20merge_path_partitionIL5Bound1Ej2ltIjELj128EEvPKT0_S5_iiiiT1_Pi_param_4];
	ld.param.u32 	%r13, [_Z20merge_path_partitionIL5Bound1Ej2ltIjELj128EEvPKT0_S5_iiiiT1_Pi_param_5];
	ld.param.u64 	%rd5, [_Z20merge_path_partitionIL5Bound1Ej2ltIjELj128EEvPKT0_S5_iiiiT1_Pi_param_7];
	add.s32 	%r14, %r11, %r10;
	mov.u32 	%r15, %ctaid.x;
	shl.b32 	%r16, %r15, 7;
	mov.u32 	%r17, %tid.x;
	add.s32 	%r1, %r16, %r17;
	mul.lo.s32 	%r18, %r12, %r1;
	min.u32 	%r2, %r18, %r14;
	setp.gt.u32 	%p1, %r1, %r13;
	@%p1 bra 	$L__BB2_5;
	sub.s32 	%r19, %r2, %r11;
	max.s32 	%r29, %r19, 0;
	min.s32 	%r27, %r2, %r10;
	setp.ge.s32 	%p2, %r29, %r27;
	@%p2 bra 	$L__BB2_4;
	cvta.to.global.u64 	%rd1, %rd3;
	cvta.to.global.u64 	%rd2, %rd4;
$L__BB2_3:
	add.s32 	%r20, %r27, %r29;
	shr.u32 	%r21, %r20, 1;
	mul.wide.u32 	%rd6, %r21, 4;
	add.s64 	%rd7, %rd1, %rd6;
	ld.global.u32 	%r22, [%rd7];
	not.b32 	%r23, %r21;
	add.s32 	%r24, %r2, %r23;
	mul.wide.s32 	%rd8, %r24, 4;
	add.s64 	%rd9, %rd2, %rd8;
	ld.global.u32 	%r25, [%rd9];
	setp.lt.u32 	%p3, %r22, %r25;
	add.s32 	%r26, %r21, 1;
	selp.b32 	%r29, %r26, %r29, %p3;
	selp.b32 	%r27, %r27, %r21, %p3;
	setp.lt.s32 	%p4, %r29, %r27;
	@%p4 bra 	$L__BB2_3;
$L__BB2_4:
	cvta.to.global.u64 	%rd10, %rd5;
	mul.wide.u32 	%rd11, %r1, 4;
	add.s64 	%rd12, %rd10, %rd11;
	st.global.u32 	[%rd12], %r29;
$L__BB2_5:
	ret;

}
	// .globl	_Z30block_vectorized_sorted_searchIL5Bound1Ej2ltIjELj256ELj7EEvPKT0_S5_iiPKiT1_PjS9_
.visible .entry _Z30block_vectorized_sorted_searchIL5Bound1Ej2ltIjELj256ELj7EEvPKT0_S5_iiPKiT1_PjS9_(
	.param .u64 .ptr .align 1 _Z30block_vectorized_sorted_searchIL5Bound1Ej2ltIjELj256ELj7EEvPKT0_S5_iiPKiT1_PjS9__param_0,
	.param .u64 .ptr .align 1 _Z30block_vectorized_sorted_searchIL5Bound1Ej2ltIjELj256ELj7EEvPKT0_S5_iiPKiT1_PjS9__param_1,
	.param .u32 _Z30block_vectorized_sorted_searchIL5Bound1Ej2ltIjELj256ELj7EEvPKT0_S5_iiPKiT1_PjS9__param_2,
	.param .u32 _Z30block_vectorized_sorted_searchIL5Bound1Ej2ltIjELj256ELj7EEvPKT0_S5_iiPKiT1_PjS9__param_3,
	.param .u64 .ptr .align 1 _Z30block_vectorized_sorted_searchIL5Bound1Ej2ltIjELj256ELj7EEvPKT0_S5_iiPKiT1_PjS9__param_4,
	.param .align 1 .b8 _Z30block_vectorized_sorted_searchIL5Bound1Ej2ltIjELj256ELj7EEvPKT0_S5_iiPKiT1_PjS9__param_5[1],
	.param .u64 .ptr .align 1 _Z30block_vectorized_sorted_searchIL5Bound1Ej2ltIjELj256ELj7EEvPKT0_S5_iiPKiT1_PjS9__param_6,
	.param .u64 .ptr .align 1 _Z30block_vectorized_sorted_searchIL5Bound1Ej2ltIjELj256ELj7EEvPKT0_S5_iiPKiT1_PjS9__param_7
)
{
	.reg .pred 	%p<74>;
	.reg .b32 	%r<288>;
	.reg .b64 	%rd<69>;
	// demoted variable
	.shared .align 4 .b8 _ZZ30block_vectorized_sorted_searchIL5Bound1Ej2ltIjELj256ELj7EEvPKT0_S5_iiPKiT1_PjS9_E11shared_keys[7168];
	// demoted variable
	.shared .align 4 .b8 _ZZ30block_vectorized_sorted_searchIL5Bound1Ej2ltIjELj256ELj7EEvPKT0_S5_iiPKiT1_PjS9_E14shared_indices[7168];
	ld.param.u64 	%rd5, [_Z30block_vectorized_sorted_searchIL5Bound1Ej2ltIjELj256ELj7EEvPKT0_S5_iiPKiT1_PjS9__param_0];
	ld.param.u64 	%rd6, [_Z30block_vectorized_sorted_searchIL5Bound1Ej2ltIjELj256ELj7EEvPKT0_S5_iiPKiT1_PjS9__param_1];
	ld.param.u32 	%r74, [_Z30block_vectorized_sorted_searchIL5Bound1Ej2ltIjELj256ELj7EEvPKT0_S5_iiPKiT1_PjS9__param_2];
	ld.param.u32 	%r75, [_Z30block_vectorized_sorted_searchIL5Bound1Ej2ltIjELj256ELj7EEvPKT0_S5_iiPKiT1_PjS9__param_3];
	ld.param.u64 	%rd7, [_Z30block_vectorized_sorted_searchIL5Bound1Ej2ltIjELj256ELj7EEvPKT0_S5_iiPKiT1_PjS9__param_4];
	ld.param.u64 	%rd8, [_Z30block_vectorized_sorted_searchIL5Bound1Ej2ltIjELj256ELj7EEvPKT0_S5_iiPKiT1_PjS9__param_6];
	ld.param.u64 	%rd9, [_Z30block_vectorized_sorted_searchIL5Bound1Ej2ltIjELj256ELj7EEvPKT0_S5_iiPKiT1_PjS9__param_7];
	cvta.to.global.u64 	%rd1, %rd5;
	cvta.to.global.u64 	%rd2, %rd6;
	cvta.to.global.u64 	%rd3, %rd8;
	cvta.to.global.u64 	%rd4, %rd9;
	cvta.to.global.u64 	%rd10, %rd7;
	add.s32 	%r1, %r75, %r74;
	mov.u32 	%r76, %ctaid.x;
	mad.lo.s32 	%r77, %r76, -1792, %r1;
	min.u32 	%r2, %r77, 1792;
	mul.wide.u32 	%rd11, %r76, 4;
	add.s64 	%rd12, %rd10, %rd11;
	ld.global.u32 	%r78, [%rd12+4];
	ld.global.u32 	%r3, [%rd12];
	sub.s32 	%r4, %r78, %r3;
	sub.s32 	%r5, %r2, %r4;
	mul.lo.s32 	%r6, %r76, 1792;
	sub.s32 	%r7, %r6, %r3;
	mov.u32 	%r8, %tid.x;
	sub.s32 	%r9, %r7, %r4;
	setp.le.u32 	%p1, %r77, %r8;
	shl.b32 	%r79, %r8, 2;
	mov.u32 	%r80, _ZZ30block_vectorized_sorted_searchIL5Bound1Ej2ltIjELj256ELj7EEvPKT0_S5_iiPKiT1_PjS9_E11shared_keys;
	add.s32 	%r10, %r80, %r79;
	@%p1 bra 	$L__BB3_5;
	setp.ge.u32 	%p2, %r8, %r4;
	@%p2 bra 	$L__BB3_3;
	add.s32 	%r82, %r8, %r3;
	mul.wide.u32 	%rd15, %r82, 4;
	add.s64 	%rd16, %rd1, %rd15;
	ld.global.u32 	%r266, [%rd16];
	bra.uni 	$L__BB3_4;
$L__BB3_3:
	add.s32 	%r81, %r9, %r8;
	mul.wide.u32 	%rd13, %r81, 4;
	add.s64 	%rd14, %rd2, %rd13;
	ld.global.u32 	%r266, [%rd14];
$L__BB3_4:
	st.shared.u32 	[%r10], %r266;
$L__BB3_5:
	add.s32 	%r14, %r8, 256;
	setp.ge.u32 	%p3, %r14, %r2;
	@%p3 bra 	$L__BB3_10;
	setp.lt.u32 	%p4, %r14, %r4;
	@%p4 bra 	$L__BB3_8;
	add.s32 	%r83, %r9, %r14;
	mul.wide.u32 	%rd17, %r83, 4;
	add.s64 	%rd18, %rd2, %rd17;
	ld.global.u32 	%r267, [%rd18];
	bra.uni 	$L__BB3_9;
$L__BB3_8:
	add.s32 	%r84, %r14, %r3;
	mul.wide.u32 	%rd19, %r84, 4;
	add.s64 	%rd20, %rd1, %rd19;
	ld.global.u32 	%r267, [%rd20];
$L__BB3_9:
	st.shared.u32 	[%r10+1024], %r267;
$L__BB3_10:
	add.s32 	%r18, %r8, 512;
	setp.ge.u32 	%p5, %r18, %r2;
	@%p5 bra 	$L__BB3_15;
	setp.lt.u32 	%p6, %r18, %r4;
	@%p6 bra 	$L__BB3_13;
	add.s32 	%r85, %r9, %r18;
	mul.wide.u32 	%rd21, %r85, 4;
	add.s64 	%rd22, %rd2, %rd21;
	ld.global.u32 	%r268, [%rd22];
	bra.uni 	$L__BB3_14;
$L__BB3_13:
	add.s32 	%r86, %r18, %r3;
	mul.wide.u32 	%rd23, %r86, 4;
	add.s64 	%rd24, %rd1, %rd23;
	ld.global.u32 	%r268, [%rd24];
$L__BB3_14:
	st.shared.u32 	[%r10+2048], %r268;
$L__BB3_15:
	add.s32 	%r22, %r8, 768;
	setp.ge.u32 	%p7, %r22, %r2;
	@%p7 bra 	$L__BB3_20;
	setp.lt.u32 	%p8, %r22, %r4;
	@%p8 bra 	$L__BB3_18;
	add.s32 	%r87, %r9, %r22;
	mul.wide.u32 	%rd25, %r87, 4;
	add.s64 	%rd26, %rd2, %rd25;
	ld.global.u32 	%r269, [%rd26];
	bra.uni 	$L__BB3_19;
$L__BB3_18:
	add.s32 	%r88, %r22, %r3;
	mul.wide.u32 	%rd27, %r88, 4;
	add.s64 	%rd28, %rd1, %rd27;
	ld.global.u32 	%r269, [%rd28];
$L__BB3_19:
	st.shared.u32 	[%r10+3072], %r269;
$L__BB3_20:
	or.b32  	%r26, %r8, 1024;
	setp.ge.u32 	%p9, %r26, %r2;
	@%p9 bra 	$L__BB3_25;
	setp.lt.u32 	%p10, %r26, %r4;
	@%p10 bra 	$L__BB3_23;
	add.s32 	%r89, %r9, %r26;
	mul.wide.u32 	%rd29, %r89, 4;
	add.s64 	%rd30, %rd2, %rd29;
	ld.global.u32 	%r270, [%rd30];
	bra.uni 	$L__BB3_24;
$L__BB3_23:
	add.s32 	%r90, %r26, %r3;
	mul.wide.u32 	%rd31, %r90, 4;
	add.s64 	%rd32, %rd1, %rd31;
	ld.global.u32 	%r270, [%rd32];
$L__BB3_24:
	st.shared.u32 	[%r10+4096], %r270;
$L__BB3_25:
	add.s32 	%r30, %r8, 1280;
	setp.ge.u32 	%p11, %r30, %r2;
	@%p11 bra 	$L__BB3_30;
	setp.lt.u32 	%p12, %r30, %r4;
	@%p12 bra 	$L__BB3_28;
	add.s32 	%r91, %r9, %r30;
	mul.wide.u32 	%rd33, %r91, 4;
	add.s64 	%rd34, %rd2, %rd33;
	ld.global.u32 	%r271, [%rd34];
	bra.uni 	$L__BB3_29;
$L__BB3_28:
	add.s32 	%r92, %r30, %r3;
	mul.wide.u32 	%rd35, %r92, 4;
	add.s64 	%rd36, %rd1, %rd35;
	ld.global.u32 	%r271, [%rd36];
$L__BB3_29:
	st.shared.u32 	[%r10+5120], %r271;
$L__BB3_30:
	add.s32 	%r34, %r8, 1536;
	setp.ge.u32 	%p13, %r34, %r2;
	@%p13 bra 	$L__BB3_35;
	setp.lt.u32 	%p14, %r34, %r4;
	@%p14 bra 	$L__BB3_33;
	add.s32 	%r93, %r9, %r34;
	mul.wide.u32 	%rd37, %r93, 4;
	add.s64 	%rd38, %rd2, %rd37;
	ld.global.u32 	%r272, [%rd38];
	bra.uni 	$L__BB3_34;
$L__BB3_33:
	add.s32 	%r94, %r34, %r3;
	mul.wide.u32 	%rd39, %r94, 4;
	add.s64 	%rd40, %rd1, %rd39;
	ld.global.u32 	%r272, [%rd40];
$L__BB3_34:
	st.shared.u32 	[%r10+6144], %r272;
$L__BB3_35:
	bar.sync 	0;
	mul.lo.s32 	%r95, %r8, 7;
	min.u32 	%r38, %r95, %r2;
	sub.s32 	%r96, %r38, %r5;
	max.s32 	%r276, %r96, 0;
	min.s32 	%r273, %r38, %r4;
	setp.ge.s32 	%p15, %r276, %r273;
	@%p15 bra 	$L__BB3_38;
	add.s32 	%r41, %r4, %r38;
$L__BB3_37:
	add.s32 	%r97, %r273, %r276;
	shr.u32 	%r98, %r97, 1;
	shl.b32 	%r99, %r98, 2;
	add.s32 	%r101, %r80, %r99;
	ld.shared.u32 	%r102, [%r101];
	not.b32 	%r103, %r98;
	add.s32 	%r104, %r41, %r103;
	shl.b32 	%r105, %r104, 2;
	add.s32 	%r106, %r80, %r105;
	ld.shared.u32 	%r107, [%r106];
	setp.lt.u32 	%p16, %r102, %r107;
	add.s32 	%r108, %r98, 1;
	selp.b32 	%r276, %r108, %r276, %p16;
	selp.b32 	%r273, %r273, %r98, %p16;
	setp.lt.s32 	%p17, %r276, %r273;
	@%p17 bra 	$L__BB3_37;
$L__BB3_38:
	bar.sync 	0;
	sub.s32 	%r277, %r38, %r276;
	setp.ge.u32 	%p18, %r276, %r4;
	setp.ge.u32 	%p19, %r277, %r5;
	and.pred  	%p20, %p18, %p19;
	@%p20 bra 	$L__BB3_44;
	setp.ge.u32 	%p21, %r277, %r5;
	@%p21 bra 	$L__BB3_42;
	setp.ge.u32 	%p22, %r276, %r4;
	@%p22 bra 	$L__BB3_43;
	shl.b32 	%r110, %r276, 2;
	add.s32 	%r112, %r80, %r110;
	ld.shared.u32 	%r113, [%r112];
	add.s32 	%r114, %r277, %r4;
	shl.b32 	%r115, %r114, 2;
	add.s32 	%r116, %r80, %r115;
	ld.shared.u32 	%r117, [%r116];
	setp.ge.u32 	%p23, %r113, %r117;
	@%p23 bra 	$L__BB3_43;
$L__BB3_42:
	add.s32 	%r48, %r276, 1;
	shl.b32 	%r122, %r276, 2;
	mov.u32 	%r123, _ZZ30block_vectorized_sorted_searchIL5Bound1Ej2ltIjELj256ELj7EEvPKT0_S5_iiPKiT1_PjS9_E14shared_indices;
	add.s32 	%r124, %r123, %r122;
	st.shared.u32 	[%r124], %r277;
	mov.u32 	%r276, %r48;
	bra.uni 	$L__BB3_44;
$L__BB3_43:
	add.s32 	%r49, %r277, 1;
	add.s32 	%r118, %r277, %r4;
	shl.b32 	%r119, %r118, 2;
	mov.u32 	%r120, _ZZ30block_vectorized_sorted_searchIL5Bound1Ej2ltIjELj256ELj7EEvPKT0_S5_iiPKiT1_PjS9_E14shared_indices;
	add.s32 	%r121, %r120, %r119;
	st.shared.u32 	[%r121], %r276;
	mov.u32 	%r277, %r49;
$L__BB3_44:
	setp.ge.u32 	%p24, %r276, %r4;
	setp.ge.u32 	%p25, %r277, %r5;
	and.pred  	%p26, %p24, %p25;
	@%p26 bra 	$L__BB3_50;
	setp.ge.u32 	%p27, %r277, %r5;
	@%p27 bra 	$L__BB3_49;
	setp.ge.u32 	%p28, %r276, %r4;
	@%p28 bra 	$L__BB3_48;
	shl.b32 	%r125, %r276, 2;
	add.s32 	%r127, %r80, %r125;
	ld.shared.u32 	%r128, [%r127];
	add.s32 	%r129, %r277, %r4;
	shl.b32 	%r130, %r129, 2;
	add.s32 	%r131, %r80, %r130;
	ld.shared.u32 	%r132, [%r131];
	setp.lt.u32 	%p29, %r128, %r132;
	@%p29 bra 	$L__BB3_49;
$L__BB3_48:
	add.s32 	%r52, %r277, 1;
	add.s32 	%r133, %r277, %r4;
	shl.b32 	%r134, %r133, 2;
	mov.u32 	%r135, _ZZ30block_vectorized_sorted_searchIL5Bound1Ej2ltIjELj256ELj7EEvPKT0_S5_iiPKiT1_PjS9_E14shared_indices;
	add.s32 	%r136, %r135, %r134;
	st.shared.u32 	[%r136], %r276;
	mov.u32 	%r277, %r52;
	bra.uni 	$L__BB3_50;
$L__BB3_49:
	add.s32 	%r53, %r276, 1;
	shl.b32 	%r137, %r276, 2;
	mov.u32 	%r138, _ZZ30block_vectorized_sorted_searchIL5Bound1Ej2ltIjELj256ELj7EEvPKT0_S5_iiPKiT1_PjS9_E14shared_indices;
	add.s32 	%r139, %r138, %r137;
	st.shared.u32 	[%r139], %r277;
	mov.u32 	%r276, %r53;
$L__BB3_50:
	setp.ge.u32 	%p30, %r276, %r4;
	setp.ge.u32 	%p31, %r277, %r5;
	and.pred  	%p32, %p30, %p31;
	@%p32 bra 	$L__BB3_56;
	setp.ge.u32 	%p33, %r277, %r5;
	@%p33 bra 	$L__BB3_55;
	setp.ge.u32 	%p34, %r276, %r4;
	@%p34 bra 	$L__BB3_54;
	shl.b32 	%r140, %r276, 2;
	add.s32 	%r142, %r80, %r140;
	ld.shared.u32 	%r143, [%r142];
	add.s32 	%r144, %r277, %r4;
	shl.b32 	%r145, %r144, 2;
	add.s32 	%r146, %r80, %r145;
	ld.shared.u32 	%r147, [%r146];
	setp.lt.u32 	%p35, %r143, %r147;
	@%p35 bra 	$L__BB3_55;
$L__BB3_54:
	add.s32 	%r56, %r277, 1;
	add.s32 	%r148, %r277, %r4;
	shl.b32 	%r149, %r148, 2;
	mov.u32 	%r150, _ZZ30block_vectorized_sorted_searchIL5Bound1Ej2ltIjELj256ELj7EEvPKT0_S5_iiPKiT1_PjS9_E14shared_indices;
	add.s32 	%r151, %r150, %r149;
	st.shared.u32 	[%r151], %r276;
	mov.u32 	%r277, %r56;
	bra.uni 	$L__BB3_56;
$L__BB3_55:
	add.s32 	%r57, %r276, 1;
	shl.b32 	%r152, %r276, 2;
	mov.u32 	%r153, _ZZ30block_vectorized_sorted_searchIL5Bound1Ej2ltIjELj256ELj7EEvPKT0_S5_iiPKiT1_PjS9_E14shared_indices;
	add.s32 	%r154, %r153, %r152;
	st.shared.u32 	[%r154], %r277;
	mov.u32 	%r276, %r57;
$L__BB3_56:
	setp.ge.u32 	%p36, %r276, %r4;
	setp.ge.u32 	%p37, %r277, %r5;
	and.pred  	%p38, %p36, %p37;
	@%p38 bra 	$L__BB3_62;
	setp.ge.u32 	%p39, %r277, %r5;
	@%p39 bra 	$L__BB3_61;
	setp.ge.u32 	%p40, %r276, %r4;
	@%p40 bra 	$L__BB3_60;
	shl.b32 	%r155, %r276, 2;
	add.s32 	%r157, %r80, %r155;
	ld.shared.u32 	%r158, [%r157];
	add.s32 	%r159, %r277, %r4;
	shl.b32 	%r160, %r159, 2;
	add.s32 	%r161, %r80, %r160;
	ld.shared.u32 	%r162, [%r161];
	setp.lt.u32 	%p41, %r158, %r162;
	@%p41 bra 	$L__BB3_61;
$L__BB3_60:
	add.s32 	%r60, %r277, 1;
	add.s32 	%r163, %r277, %r4;
	shl.b32 	%r164, %r163, 2;
	mov.u32 	%r165, _ZZ30block_vectorized_sorted_searchIL5Bound1Ej2ltIjELj256ELj7EEvPKT0_S5_iiPKiT1_PjS9_E14shared_indices;
	add.s32 	%r166, %r165, %r164;
	st.shared.u32 	[%r166], %r276;
	mov.u32 	%r277, %r60;
	bra.uni 	$L__BB3_62;
$L__BB3_61:
	add.s32 	%r61, %r276, 1;
	shl.b32 	%r167, %r276, 2;
	mov.u32 	%r168, _ZZ30block_vectorized_sorted_searchIL5Bound1Ej2ltIjELj256ELj7EEvPKT0_S5_iiPKiT1_PjS9_E14shared_indices;
	add.s32 	%r169, %r168, %r167;
	st.shared.u32 	[%r169], %r277;
	mov.u32 	%r276, %r61;
$L__BB3_62:
	setp.ge.u32 	%p42, %r276, %r4;
	setp.ge.u32 	%p43, %r277, %r5;
	and.pred  	%p44, %p42, %p43;
	@%p44 bra 	$L__BB3_68;
	setp.ge.u32 	%p45, %r277, %r5;
	@%p45 bra 	$L__BB3_67;
	setp.ge.u32 	%p46, %r276, %r4;
	@%p46 bra 	$L__BB3_66;
	shl.b32 	%r170, %r276, 2;
	add.s32 	%r172, %r80, %r170;
	ld.shared.u32 	%r173, [%r172];
	add.s32 	%r174, %r277, %r4;
	shl.b32 	%r175, %r174, 2;
	add.s32 	%r176, %r80, %r175;
	ld.shared.u32 	%r177, [%r176];
	setp.lt.u32 	%p47, %r173, %r177;
	@%p47 bra 	$L__BB3_67;
$L__BB3_66:
	add.s32 	%r64, %r277, 1;
	add.s32 	%r178, %r277, %r4;
	shl.b32 	%r179, %r178, 2;
	mov.u32 	%r180, _ZZ30block_vectorized_sorted_searchIL5Bound1Ej2ltIjELj256ELj7EEvPKT0_S5_iiPKiT1_PjS9_E14shared_indices;
	add.s32 	%r181, %r180, %r179;
	st.shared.u32 	[%r181], %r276;
	mov.u32 	%r277, %r64;
	bra.uni 	$L__BB3_68;
$L__BB3_67:
	add.s32 	%r65, %r276, 1;
	shl.b32 	%r182, %r276, 2;
	mov.u32 	%r183, _ZZ30block_vectorized_sorted_searchIL5Bound1Ej2ltIjELj256ELj7EEvPKT0_S5_iiPKiT1_PjS9_E14shared_indices;
	add.s32 	%r184, %r183, %r182;
	st.shared.u32 	[%r184], %r277;
	mov.u32 	%r276, %r65;
$L__BB3_68:
	setp.ge.u32 	%p48, %r276, %r4;
	setp.ge.u32 	%p49, %r277, %r5;
	and.pred  	%p50, %p48, %p49;
	@%p50 bra 	$L__BB3_74;
	setp.ge.u32 	%p51, %r277, %r5;
	@%p51 bra 	$L__BB3_73;
	setp.ge.u32 	%p52, %r276, %r4;
	@%p52 bra 	$L__BB3_72;
	shl.b32 	%r185, %r276, 2;
	add.s32 	%r187, %r80, %r185;
	ld.shared.u32 	%r188, [%r187];
	add.s32 	%r189, %r277, %r4;
	shl.b32 	%r190, %r189, 2;
	add.s32 	%r191, %r80, %r190;
	ld.shared.u32 	%r192, [%r191];
	setp.lt.u32 	%p53, %r188, %r192;
	@%p53 bra 	$L__BB3_73;
$L__BB3_72:
	add.s32 	%r68, %r277, 1;
	add.s32 	%r193, %r277, %r4;
	shl.b32 	%r194, %r193, 2;
	mov.u32 	%r195, _ZZ30block_vectorized_sorted_searchIL5Bound1Ej2ltIjELj256ELj7EEvPKT0_S5_iiPKiT1_PjS9_E14shared_indices;
	add.s32 	%r196, %r195, %r194;
	st.shared.u32 	[%r196], %r276;
	mov.u32 	%r277, %r68;
	bra.uni 	$L__BB3_74;
$L__BB3_73:
	add.s32 	%r69, %r276, 1;
	shl.b32 	%r197, %r276, 2;
	mov.u32 	%r198, _ZZ30block_vectorized_sorted_searchIL5Bound1Ej2ltIjELj256ELj7EEvPKT0_S5_iiPKiT1_PjS9_E14shared_indices;
	add.s32 	%r199, %r198, %r197;
	st.shared.u32 	[%r199], %r277;
	mov.u32 	%r276, %r69;
$L__BB3_74:
	setp.ge.u32 	%p54, %r276, %r4;
	setp.ge.u32 	%p55, %r277, %r5;
	and.pred  	%p56, %p54, %p55;
	@%p56 bra 	$L__BB3_80;
	setp.ge.u32 	%p57, %r277, %r5;
	@%p57 bra 	$L__BB3_79;
	setp.ge.u32 	%p58, %r276, %r4;
	@%p58 bra 	$L__BB3_78;
	shl.b32 	%r200, %r276, 2;
	add.s32 	%r202, %r80, %r200;
	ld.shared.u32 	%r203, [%r202];
	add.s32 	%r204, %r277, %r4;
	shl.b32 	%r205, %r204, 2;
	add.s32 	%r206, %r80, %r205;
	ld.shared.u32 	%r207, [%r206];
	setp.lt.u32 	%p59, %r203, %r207;
	@%p59 bra 	$L__BB3_79;
$L__BB3_78:
	add.s32 	%r208, %r277, %r4;
	shl.b32 	%r209, %r208, 2;
	mov.u32 	%r210, _ZZ30block_vectorized_sorted_searchIL5Bound1Ej2ltIjELj256ELj7EEvPKT0_S5_iiPKiT1_PjS9_E14shared_indices;
	add.s32 	%r211, %r210, %r209;
	st.shared.u32 	[%r211], %r276;
	bra.uni 	$L__BB3_80;
$L__BB3_79:
	shl.b32 	%r212, %r276, 2;
	mov.u32 	%r213, _ZZ30block_vectorized_sorted_searchIL5Bound1Ej2ltIjELj256ELj7EEvPKT0_S5_iiPKiT1_PjS9_E14shared_indices;
	add.s32 	%r214, %r213, %r212;
	st.shared.u32 	[%r214], %r277;
$L__BB3_80:
	bar.sync 	0;
	add.s32 	%r72, %r6, %r8;
	setp.ge.u32 	%p60, %r72, %r1;
	mov.u32 	%r216, _ZZ30block_vectorized_sorted_searchIL5Bound1Ej2ltIjELj256ELj7EEvPKT0_S5_iiPKiT1_PjS9_E14shared_indices;
	add.s32 	%r73, %r216, %r79;
	@%p60 bra 	$L__BB3_84;
	setp.ge.u32 	%p61, %r8, %r4;
	@%p61 bra 	$L__BB3_83;
	ld.shared.u32 	%r221, [%r73];
	add.s32 	%r222, %r221, %r7;
	add.s32 	%r223, %r3, %r8;
	mul.wide.u32 	%rd43, %r223, 4;
	add.s64 	%rd44, %rd3, %rd43;
	st.global.u32 	[%rd44], %r222;
	bra.uni 	$L__BB3_84;
$L__BB3_83:
	ld.shared.u32 	%r217, [%r73];
	add.s32 	%r218, %r217, %r3;
	add.s32 	%r219, %r7, %r8;
	sub.s32 	%r220, %r219, %r4;
	mul.wide.u32 	%rd41, %r220, 4;
	add.s64 	%rd42, %rd4, %rd41;
	st.global.u32 	[%rd42], %r218;
$L__BB3_84:
	add.s32 	%r224, %r72, 256;
	setp.ge.u32 	%p62, %r224, %r1;
	@%p62 bra 	$L__BB3_88;
	setp.lt.u32 	%p63, %r14, %r4;
	@%p63 bra 	$L__BB3_87;
	ld.shared.u32 	%r225, [%r73+1024];
	add.s32 	%r226, %r225, %r3;
	add.s32 	%r227, %r14, %r9;
	mul.wide.u32 	%rd45, %r227, 4;
	add.s64 	%rd46, %rd4, %rd45;
	st.global.u32 	[%rd46], %r226;
	bra.uni 	$L__BB3_88;
$L__BB3_87:
	ld.shared.u32 	%r228, [%r73+1024];
	add.s32 	%r229, %r228, %r7;
	add.s32 	%r230, %r14, %r3;
	mul.wide.u32 	%rd47, %r230, 4;
	add.s64 	%rd48, %rd3, %rd47;
	st.global.u32 	[%rd48], %r229;
$L__BB3_88:
	add.s32 	%r231, %r72, 512;
	setp.ge.u32 	%p64, %r231, %r1;
	@%p64 bra 	$L__BB3_92;
	setp.lt.u32 	%p65, %r18, %r4;
	@%p65 bra 	$L__BB3_91;
	ld.shared.u32 	%r232, [%r73+2048];
	add.s32 	%r233, %r232, %r3;
	add.s32 	%r234, %r18, %r9;
	mul.wide.u32 	%rd49, %r234, 4;
	add.s64 	%rd50, %rd4, %rd49;
	st.global.u32 	[%rd50], %r233;
	bra.uni 	$L__BB3_92;
$L__BB3_91:
	ld.shared.u32 	%r235, [%r73+2048];
	add.s32 	%r236, %r235, %r7;
	add.s32 	%r237, %r18, %r3;
	mul.wide.u32 	%rd51, %r237, 4;
	add.s64 	%rd52, %rd3, %rd51;
	st.global.u32 	[%rd52], %r236;
$L__BB3_92:
	add.s32 	%r238, %r72, 768;
	setp.ge.u32 	%p66, %r238, %r1;
	@%p66 bra 	$L__BB3_96;
	setp.lt.u32 	%p67, %r22, %r4;
	@%p67 bra 	$L__BB3_95;
	ld.shared.u32 	%r239, [%r73+3072];
	add.s32 	%r240, %r239, %r3;
	add.s32 	%r241, %r22, %r9;
	mul.wide.u32 	%rd53, %r241, 4;
	add.s64 	%rd54, %rd4, %rd53;
	st.global.u32 	[%rd54], %r240;
	bra.uni 	$L__BB3_96;
$L__BB3_95:
	ld.shared.u32 	%r242, [%r73+3072];
	add.s32 	%r243, %r242, %r7;
	add.s32 	%r244, %r22, %r3;
	mul.wide.u32 	%rd55, %r244, 4;
	add.s64 	%rd56, %rd3, %rd55;
	st.global.u32 	[%rd56], %r243;
$L__BB3_96:
	add.s32 	%r245, %r72, 1024;
	setp.ge.u32 	%p68, %r245, %r1;
	@%p68 bra 	$L__BB3_100;
	setp.lt.u32 	%p69, %r26, %r4;
	@%p69 bra 	$L__BB3_99;
	ld.shared.u32 	%r246, [%r73+4096];
	add.s32 	%r247, %r246, %r3;
	add.s32 	%r248, %r26, %r9;
	mul.wide.u32 	%rd57, %r248, 4;
	add.s64 	%rd58, %rd4, %rd57;
	st.global.u32 	[%rd58], %r247;
	bra.uni 	$L__BB3_100;
$L__BB3_99:
	ld.shared.u32 	%r249, [%r73+4096];
	add.s32 	%r250, %r249, %r7;
	add.s32 	%r251, %r26, %r3;
	mul.wide.u32 	%rd59, %r251, 4;
	add.s64 	%rd60, %rd3, %rd59;
	st.global.u32 	[%rd60], %r250;
$L__BB3_100:
	add.s32 	%r252, %r72, 1280;
	setp.ge.u32 	%p70, %r252, %r1;
	@%p70 bra 	$L__BB3_104;
	setp.lt.u32 	%p71, %r30, %r4;
	@%p71 bra 	$L__BB3_103;
	ld.shared.u32 	%r253, [%r73+5120];
	add.s32 	%r254, %r253, %r3;
	add.s32 	%r255, %r30, %r9;
	mul.wide.u32 	%rd61, %r255, 4;
	add.s64 	%rd62, %rd4, %rd61;
	st.global.u32 	[%rd62], %r254;
	bra.uni 	$L__BB3_104;
$L__BB3_103:
	ld.shared.u32 	%r256, [%r73+5120];
	add.s32 	%r257, %r256, %r7;
	add.s32 	%r258, %r30, %r3;
	mul.wide.u32 	%rd63, %r258, 4;
	add.s64 	%rd64, %rd3, %rd63;
	st.global.u32 	[%rd64], %r257;
$L__BB3_104:
	add.s32 	%r259, %r72, 1536;
	setp.ge.u32 	%p72, %r259, %r1;
	@%p72 bra 	$L__BB3_108;
	setp.lt.u32 	%p73, %r34, %r4;
	@%p73 bra 	$L__BB3_107;
	ld.shared.u32 	%r260, [%r73+6144];
	add.s32 	%r261, %r260, %r3;
	add.s32 	%r262, %r34, %r9;
	mul.wide.u32 	%rd65, %r262, 4;
	add.s64 	%rd66, %rd4, %rd65;
	st.global.u32 	[%rd66], %r261;
	bra.uni 	$L__BB3_108;
$L__BB3_107:
	ld.shared.u32 	%r263, [%r73+6144];
	add.s32 	%r264, %r263, %r7;
	add.s32 	%r265, %r34, %r3;
	mul.wide.u32 	%rd67, %r265, 4;
	add.s64 	%rd68, %rd3, %rd67;
	st.global.u32 	[%rd68], %r264;
$L__BB3_108:
	ret;

}


// ===== COMPILED SASS (sm_100) =====

	.target	sm_100

	.elftype	@"ET_EXEC"


//--------------------- .note.nv.tkinfo           --------------------------
	.section	.note.nv.tkinfo,"",@"SHT_NOTE"
	.sectionflags	@"SHF_NOTE_NV_TKINFO"
	.tkinfo
        /*0018*/ 	.word	0x00000002
        /*0030*/ 	.string	""
        /*0030*/ 	.string	"ptxas"
        /*0030*/ 	.string	"Cuda compilation tools, release 13.0, V13.0.88"
        /*0030*/ 	.string	"Build cuda_13.0.r13.0/compiler.36424714_0"
        /*0030*/ 	.string	"-arch sm_100 -m 64 "



//--------------------- .note.nv.cuinfo           --------------------------
	.section	.note.nv.cuinfo,"",@"SHT_NOTE"
	.sectionflags	@"SHF_NOTE_NV_CUINFO"
        /*0018*/ 	.short	0x0002
        /*001a*/ 	.short	0x0064
        /*001c*/ 	.short	0x0082
	.zero		2


//--------------------- .nv.info                  --------------------------
	.section	.nv.info,"",@"SHT_CUDA_INFO"
	.align	4


	//----- nvinfo : EIATTR_REGCOUNT
	.align		4
        /*0000*/ 	.byte	0x04, 0x2f
        /*0002*/ 	.short	(.L_1 - .L_0)
	.align		4
.L_0:
        /*0004*/ 	.word	index@(_Z20merge_path_partitionIL5Bound0Ej2ltIjELj128EEvPKT0_S5_iiiiT1_Pi)
        /*0008*/ 	.word	0x00000012


	//----- nvinfo : EIATTR_FRAME_SIZE
	.align		4
.L_1:
        /*000c*/ 	.byte	0x04, 0x11
        /*000e*/ 	.short	(.L_3 - .L_2)
	.align		4
.L_2:
        /*0010*/ 	.word	index@(_Z20merge_path_partitionIL5Bound0Ej2ltIjELj128EEvPKT0_S5_iiiiT1_Pi)
        /*0014*/ 	.word	0x00000000


	//----- nvinfo : EIATTR_REGCOUNT
	.align		4
.L_3:
        /*0018*/ 	.byte	0x04, 0x2f
        /*001a*/ 	.short	(.L_5 - .L_4)
	.align		4
.L_4:
        /*001c*/ 	.word	index@(_Z30block_vectorized_sorted_searchIL5Bound0Ej2ltIjELj256ELj7EEvPKT0_S5_iiPKiT1_PjS9_)
        /*0020*/ 	.word	0x0000001d


	//----- nvinfo : EIATTR_FRAME_SIZE
	.align		4
.L_5:
        /*0024*/ 	.byte	0x04, 0x11
        /*0026*/ 	.short	(.L_7 - .L_6)
	.align		4
.L_6:
        /*0028*/ 	.word	index@(_Z30block_vectorized_sorted_searchIL5Bound0Ej2ltIjELj256ELj7EEvPKT0_S5_iiPKiT1_PjS9_)
        /*002c*/ 	.word	0x00000000


	//----- nvinfo : EIATTR_REGCOUNT
	.align		4
.L_7:
        /*0030*/ 	.byte	0x04, 0x2f
        /*0032*/ 	.short	(.L_9 - .L_8)
	.align		4
.L_8:
        /*0034*/ 	.word	index@(_Z20merge_path_partitionIL5Bound1Ej2ltIjELj128EEvPKT0_S5_iiiiT1_Pi)
        /*0038*/ 	.word	0x00000012


	//----- nvinfo : EIATTR_FRAME_SIZE
	.align		4
.L_9:
        /*003c*/ 	.byte	0x04, 0x11
        /*003e*/ 	.short	(.L_11 - .L_10)
	.align		4
.L_10:
        /*0040*/ 	.word	index@(_Z20merge_path_partitionIL5Bound1Ej2ltIjELj128EEvPKT0_S5_iiiiT1_Pi)
        /*0044*/ 	.word	0x00000000


	//----- nvinfo : EIATTR_REGCOUNT
	.align		4
.L_11:
        /*0048*/ 	.byte	0x04, 0x2f
        /*004a*/ 	.short	(.L_13 - .L_12)
	.align		4
.L_12:
        /*004c*/ 	.word	index@(_Z30block_vectorized_sorted_searchIL5Bound1Ej2ltIjELj256ELj7EEvPKT0_S5_iiPKiT1_PjS9_)
        /*0050*/ 	.word	0x0000001d


	//----- nvinfo : EIATTR_FRAME_SIZE
	.align		4
.L_13:
        /*0054*/ 	.byte	0x04, 0x11
        /*0056*/ 	.short	(.L_15 - .L_14)
	.align		4
.L_14:
        /*0058*/ 	.word	index@(_Z30block_vectorized_sorted_searchIL5Bound1Ej2ltIjELj256ELj7EEvPKT0_S5_iiPKiT1_PjS9_)
        /*005c*/ 	.word	0x00000000


	//----- nvinfo : EIATTR_MIN_STACK_SIZE
	.align		4
.L_15:
        /*0060*/ 	.byte	0x04, 0x12
        /*0062*/ 	.short	(.L_17 - .L_16)
	.align		4
.L_16:
        /*0064*/ 	.word	index@(_Z30block_vectorized_sorted_searchIL5Bound1Ej2ltIjELj256ELj7EEvPKT0_S5_iiPKiT1_PjS9_)
        /*0068*/ 	.word	0x00000000


	//----- nvinfo : EIATTR_MIN_STACK_SIZE
	.align		4
.L_17:
        /*006c*/ 	.byte	0x04, 0x12
        /*006e*/ 	.short	(.L_19 - .L_18)
	.align		4
.L_18:
        /*0070*/ 	.word	index@(_Z20merge_path_partitionIL5Bound1Ej2ltIjELj128EEvPKT0_S5_iiiiT1_Pi)
        /*0074*/ 	.word	0x00000000


	//----- nvinfo : EIATTR_MIN_STACK_SIZE
	.align		4
.L_19:
        /*0078*/ 	.byte	0x04, 0x12
        /*007a*/ 	.short	(.L_21 - .L_20)
	.align		4
.L_20:
        /*007c*/ 	.word	index@(_Z30block_vectorized_sorted_searchIL5Bound0Ej2ltIjELj256ELj7EEvPKT0_S5_iiPKiT1_PjS9_)
        /*0080*/ 	.word	0x00000000


	//----- nvinfo : EIATTR_MIN_STACK_SIZE
	.align		4
.L_21:
        /*0084*/ 	.byte	0x04, 0x12
        /*0086*/ 	.short	(.L_23 - .L_22)
	.align		4
.L_22:
        /*0088*/ 	.word	index@(_Z20merge_path_partitionIL5Bound0Ej2ltIjELj128EEvPKT0_S5_iiiiT1_Pi)
        /*008c*/ 	.word	0x00000000
.L_23:


//--------------------- .nv.compat                --------------------------
	.section	.nv.compat,"",@"SHT_CUDA_COMPAT_INFO"
	.align	4
        /*0000*/ 	.byte	0x02, 0x09, 0x00, 0x00, 0x02, 0x02, 0x01, 0x00, 0x02, 0x05, 0x05, 0x00, 0x03, 0x07, 0x01, 0x01
        /*0010*/ 	.byte	0x02, 0x03, 0x00, 0x00, 0x02, 0x06, 0x01, 0x00, 0x04, 0x0b, 0x08, 0x00, 0x09, 0x00, 0x00, 0x00
        /*0020*/ 	.byte	0x00, 0x00, 0x00, 0x00


//--------------------- .nv.info._Z30block_vectorized_sorted_searchIL5Bound1Ej2ltIjELj256ELj7EEvPKT0_S5_iiPKiT1_PjS9_ --------------------------
	.section	.nv.info._Z30block_vectorized_sorted_searchIL5Bound1Ej2ltIjELj256ELj7EEvPKT0_S5_iiPKiT1_PjS9_,"",@"SHT_CUDA_INFO"
	.sectionflags	@""
	.align	4


	//----- nvinfo : EIATTR_CUDA_API_VERSION
	.align		4
        /*0000*/ 	.byte	0x04, 0x37
        /*0002*/ 	.short	(.L_25 - .L_24)
.L_24:
        /*0004*/ 	.word	0x00000082


	//----- nvinfo : EIATTR_KPARAM_INFO
	.align		4
.L_25:
        /*0008*/ 	.byte	0x04, 0x17
        /*000a*/ 	.short	(.L_27 - .L_26)
.L_26:
        /*000c*/ 	.word	0x00000000
        /*0010*/ 	.short	0x0007
        /*0012*/ 	.short	0x0030
        /*0014*/ 	.byte	0x00, 0xf5, 0x21, 0x00


	//----- nvinfo : EIATTR_KPARAM_INFO
	.align		4
.L_27:
        /*0018*/ 	.byte	0x04, 0x17
        /*001a*/ 	.short	(.L_29 - .L_28)
.L_28:
        /*001c*/ 	.word	0x00000000
        /*0020*/ 	.short	0x0006
        /*0022*/ 	.short	0x0028
        /*0024*/ 	.byte	0x00, 0xf5, 0x21, 0x00


	//----- nvinfo : EIATTR_KPARAM_INFO
	.align		4
.L_29:
        /*0028*/ 	.byte	0x04, 0x17
        /*002a*/ 	.short	(.L_31 - .L_30)
.L_30:
        /*002c*/ 	.word	0x00000000
        /*0030*/ 	.short	0x0005
        /*0032*/ 	.short	0x0020
        /*0034*/ 	.byte	0x00, 0xf0, 0x05, 0x00


	//----- nvinfo : EIATTR_KPARAM_INFO
	.align		4
.L_31:
        /*0038*/ 	.byte	0x04, 0x17
        /*003a*/ 	.short	(.L_33 - .L_32)
.L_32:
        /*003c*/ 	.word	0x00000000
        /*0040*/ 	.short	0x0004
        /*0042*/ 	.short	0x0018
        /*0044*/ 	.byte	0x00, 0xf5, 0x21, 0x00


	//----- nvinfo : EIATTR_KPARAM_INFO
	.align		4
.L_33:
        /*0048*/ 	.byte	0x04, 0x17
        /*004a*/ 	.short	(.L_35 - .L_34)
.L_34:
        /*004c*/ 	.word	0x00000000
        /*0050*/ 	.short	0x0003
        /*0052*/ 	.short	0x0014
        /*0054*/ 	.byte	0x00, 0xf0, 0x11, 0x00


	//----- nvinfo : EIATTR_KPARAM_INFO
	.align		4
.L_35:
        /*0058*/ 	.byte	0x04, 0x17
        /*005a*/ 	.short	(.L_37 - .L_36)
.L_36:
        /*005c*/ 	.word	0x00000000
        /*0060*/ 	.short	0x0002
        /*0062*/ 	.short	0x0010
        /*0064*/ 	.byte	0x00, 0xf0, 0x11, 0x00


	//----- nvinfo : EIATTR_KPARAM_INFO
	.align		4
.L_37:
        /*0068*/ 	.byte	0x04, 0x17
        /*006a*/ 	.short	(.L_39 - .L_38)
.L_38:
        /*006c*/ 	.word	0x00000000
        /*0070*/ 	.short	0x0001
        /*0072*/ 	.short	0x0008
        /*0074*/ 	.byte	0x00, 0xf5, 0x21, 0x00


	//----- nvinfo : EIATTR_KPARAM_INFO
	.align		4
.L_39:
        /*0078*/ 	.byte	0x04, 0x17
        /*007a*/ 	.short	(.L_41 - .L_40)
.L_40:
        /*007c*/ 	.word	0x00000000
        /*0080*/ 	.short	0x0000
        /*0082*/ 	.short	0x0000
        /*0084*/ 	.byte	0x00, 0xf5, 0x21, 0x00


	//----- nvinfo : EIATTR_SPARSE_MMA_MASK
	.align		4
.L_41:
        /*0088*/ 	.byte	0x03, 0x50
        /*008a*/ 	.short	0x0000


	//----- nvinfo : EIATTR_MAXREG_COUNT
	.align		4
        /*008c*/ 	.byte	0x03, 0x1b
        /*008e*/ 	.short	0x00ff


	//----- nvinfo : EIATTR_NUM_BARRIERS
	.align		4
        /*0090*/ 	.byte	0x02, 0x4c
        /*0092*/ 	.byte	0x01
	.zero		1


	//----- nvinfo : EIATTR_MERCURY_ISA_VERSION
	.align		4
        /*0094*/ 	.byte	0x03, 0x5f
        /*0096*/ 	.short	0x0101


	//----- nvinfo : EIATTR_VRC_CTA_INIT_COUNT
	.align		4
        /*0098*/ 	.byte	0x02, 0x4a
	.zero		1
	.zero		1


	//----- nvinfo : EIATTR_EXIT_INSTR_OFFSETS
	.align		4
        /*009c*/ 	.byte	0x04, 0x1c
        /*009e*/ 	.short	(.L_43 - .L_42)


	//   ....[0]....
.L_42:
        /*00a0*/ 	.word	0x00001d90


	//   ....[1]....
        /*00a4*/ 	.word	0x00001e10


	//   ....[2]....
        /*00a8*/ 	.word	0x00001e80


	//----- nvinfo : EIATTR_CRS_STACK_SIZE
	.align		4
.L_43:
        /*00ac*/ 	.byte	0x04, 0x1e
        /*00ae*/ 	.short	(.L_45 - .L_44)
.L_44:
        /*00b0*/ 	.word	0x00000000


	//----- nvinfo : EIATTR_CBANK_PARAM_SIZE
	.align		4
.L_45:
        /*00b4*/ 	.byte	0x03, 0x19
        /*00b6*/ 	.short	0x0038


	//----- nvinfo : EIATTR_PARAM_CBANK
	.align		4
        /*00b8*/ 	.byte	0x04, 0x0a
        /*00ba*/ 	.short	(.L_47 - .L_46)
	.align		4
.L_46:
        /*00bc*/ 	.word	index@(.nv.constant0._Z30block_vectorized_sorted_searchIL5Bound1Ej2ltIjELj256ELj7EEvPKT0_S5_iiPKiT1_PjS9_)
        /*00c0*/ 	.short	0x0380
        /*00c2*/ 	.short	0x0038


	//----- nvinfo : EIATTR_SW_WAR
	.align		4
.L_47:
        /*00c4*/ 	.byte	0x04, 0x36
        /*00c6*/ 	.short	(.L_49 - .L_48)
.L_48:
        /*00c8*/ 	.word	0x00000008
.L_49:


//--------------------- .nv.info._Z20merge_path_partitionIL5Bound1Ej2ltIjELj128EEvPKT0_S5_iiiiT1_Pi --------------------------
	.section	.nv.info._Z20merge_path_partitionIL5Bound1Ej2ltIjELj128EEvPKT0_S5_iiiiT1_Pi,"",@"SHT_CUDA_INFO"
	.sectionflags	@""
	.align	4


	//----- nvinfo : EIATTR_CUDA_API_VERSION
	.align		4
        /*0000*/ 	.byte	0x04, 0x37
        /*0002*/ 	.short	(.L_51 - .L_50)
.L_50:
        /*0004*/ 	.word	0x00000082


	//----- nvinfo : EIATTR_KPARAM_INFO
	.align		4
.L_51:
        /*0008*/ 	.byte	0x04, 0x17
        /*000a*/ 	.short	(.L_53 - .L_52)
.L_52:
        /*000c*/ 	.word	0x00000000
        /*0010*/ 	.short	0x0007
        /*0012*/ 	.short	0x0028
        /*0014*/ 	.byte	0x00, 0xf5, 0x21, 0x00


	//----- nvinfo : EIATTR_KPARAM_INFO
	.align		4
.L_53:
        /*0018*/ 	.byte	0x04, 0x17
        /*001a*/ 	.short	(.L_55 - .L_54)
.L_54:
        /*001c*/ 	.word	0x00000000
        /*0020*/ 	.short	0x0006
        /*0022*/ 	.short	0x0020
        /*0024*/ 	.byte	0x00, 0xf0, 0x05, 0x00


	//----- nvinfo : EIATTR_KPARAM_INFO
	.align		4
.L_55:
        /*0028*/ 	.byte	0x04, 0x17
        /*002a*/ 	.short	(.L_57 - .L_56)
.L_56:
        /*002c*/ 	.word	0x00000000
        /*0030*/ 	.short	0x0005
        /*0032*/ 	.short	0x001c
        /*0034*/ 	.byte	0x00, 0xf0, 0x11, 0x00


	//----- nvinfo : EIATTR_KPARAM_INFO
	.align		4
.L_57:
        /*0038*/ 	.byte	0x04, 0x17
        /*003a*/ 	.short	(.L_59 - .L_58)
.L_58:
        /*003c*/ 	.word	0x00000000
        /*0040*/ 	.short	0x0004
        /*0042*/ 	.short	0x0018
        /*0044*/ 	.byte	0x00, 0xf0, 0x11, 0x00


	//----- nvinfo : EIATTR_KPARAM_INFO
	.align		4
.L_59:
        /*0048*/ 	.byte	0x04, 0x17
        /*004a*/ 	.short	(.L_61 - .L_60)
.L_60:
        /*004c*/ 	.word	0x00000000
        /*0050*/ 	.short	0x0003
        /*0052*/ 	.short	0x0014
        /*0054*/ 	.byte	0x00, 0xf0, 0x11, 0x00


	//----- nvinfo : EIATTR_KPARAM_INFO
	.align		4
.L_61:
        /*0058*/ 	.byte	0x04, 0x17
        /*005a*/ 	.short	(.L_63 - .L_62)
.L_62:
        /*005c*/ 	.word	0x00000000
        /*0060*/ 	.short	0x0002
        /*0062*/ 	.short	0x0010
        /*0064*/ 	.byte	0x00, 0xf0, 0x11, 0x00


	//----- nvinfo : EIATTR_KPARAM_INFO
	.align		4
.L_63:
        /*0068*/ 	.byte	0x04, 0x17
        /*006a*/ 	.short	(.L_65 - .L_64)
.L_64:
        /*006c*/ 	.word	0x00000000
        /*0070*/ 	.short	0x0001
        /*0072*/ 	.short	0x0008
        /*0074*/ 	.byte	0x00, 0xf5, 0x21, 0x00


	//----- nvinfo : EIATTR_KPARAM_INFO
	.align		4
.L_65:
        /*0078*/ 	.byte	0x04, 0x17
        /*007a*/ 	.short	(.L_67 - .L_66)
.L_66:
        /*007c*/ 	.word	0x00000000
        /*0080*/ 	.short	0x0000
        /*0082*/ 	.short	0x0000
        /*0084*/ 	.byte	0x00, 0xf5, 0x21, 0x00


	//----- nvinfo : EIATTR_SPARSE_MMA_MASK
	.align		4
.L_67:
        /*0088*/ 	.byte	0x03, 0x50
        /*008a*/ 	.short	0x0000


	//----- nvinfo : EIATTR_MAXREG_COUNT
	.align		4
        /*008c*/ 	.byte	0x03, 0x1b
        /*008e*/ 	.short	0x00ff


	//----- nvinfo : EIATTR_MERCURY_ISA_VERSION
	.align		4
        /*0090*/ 	.byte	0x03, 0x5f
        /*0092*/ 	.short	0x0101


	//----- nvinfo : EIATTR_VRC_CTA_INIT_COUNT
	.align		4
        /*0094*/ 	.byte	0x02, 0x4a
	.zero		1
	.zero		1


	//----- nvinfo : EIATTR_EXIT_INSTR_OFFSETS
	.align		4
        /*0098*/ 	.byte	0x04, 0x1c
        /*009a*/ 	.short	(.L_69 - .L_68)


	//   ....[0]....
.L_68:
        /*009c*/ 	.word	0x00000070


	//   ....[1]....
        /*00a0*/ 	.word	0x00000240


	//----- nvinfo : EIATTR_CRS_STACK_SIZE
	.align		4
.L_69:
        /*00a4*/ 	.byte	0x04, 0x1e
        /*00a6*/ 	.short	(.L_71 - .L_70)
.L_70:
        /*00a8*/ 	.word	0x00000000


	//----- nvinfo : EIATTR_CBANK_PARAM_SIZE
	.align		4
.L_71:
        /*00ac*/ 	.byte	0x03, 0x19
        /*00ae*/ 	.short	0x0030


	//----- nvinfo : EIATTR_PARAM_CBANK
	.align		4
        /*00b0*/ 	.byte	0x04, 0x0a
        /*00b2*/ 	.short	(.L_73 - .L_72)
	.align		4
.L_72:
        /*00b4*/ 	.word	index@(.nv.constant0._Z20merge_path_partitionIL5Bound1Ej2ltIjELj128EEvPKT0_S5_iiiiT1_Pi)
        /*00b8*/ 	.short	0x0380
        /*00ba*/ 	.short	0x0030


	//----- nvinfo : EIATTR_SW_WAR
	.align		4
.L_73:
        /*00bc*/ 	.byte	0x04, 0x36
        /*00be*/ 	.short	(.L_75 - .L_74)
.L_74:
        /*00c0*/ 	.word	0x00000008
.L_75:


//--------------------- .nv.info._Z30block_vectorized_sorted_searchIL5Bound0Ej2ltIjELj256ELj7EEvPKT0_S5_iiPKiT1_PjS9_ --------------------------
	.section	.nv.info._Z30block_vectorized_sorted_searchIL5Bound0Ej2ltIjELj256ELj7EEvPKT0_S5_iiPKiT1_PjS9_,"",@"SHT_CUDA_INFO"
	.sectionflags	@""
	.align	4


	//----- nvinfo : EIATTR_CUDA_API_VERSION
	.align		4
        /*0000*/ 	.byte	0x04, 0x37
        /*0002*/ 	.short	(.L_77 - .L_76)
.L_76:
        /*0004*/ 	.word	0x00000082


	//----- nvinfo : EIATTR_KPARAM_INFO
	.align		4
.L_77:
        /*0008*/ 	.byte	0x04, 0x17
        /*000a*/ 	.short	(.L_79 - .L_78)
.L_78:
        /*000c*/ 	.word	0x00000000
        /*0010*/ 	.short	0x0007
        /*0012*/ 	.short	0x0030
        /*0014*/ 	.byte	0x00, 0xf5, 0x21, 0x00


	//----- nvinfo : EIATTR_KPARAM_INFO
	.align		4
.L_79:
        /*0018*/ 	.byte	0x04, 0x17
        /*001a*/ 	.short	(.L_81 - .L_80)
.L_80:
        /*001c*/ 	.word	0x00000000
        /*0020*/ 	.short	0x0006
        /*0022*/ 	.short	0x0028
        /*0024*/ 	.byte	0x00, 0xf5, 0x21, 0x00


	//----- nvinfo : EIATTR_KPARAM_INFO
	.align		4
.L_81:
        /*0028*/ 	.byte	0x04, 0x17
        /*002a*/ 	.short	(.L_83 - .L_82)
.L_82:
        /*002c*/ 	.word	0x00000000
        /*0030*/ 	.short	0x0005
        /*0032*/ 	.short	0x0020
        /*0034*/ 	.byte	0x00, 0xf0, 0x05, 0x00


	//----- nvinfo : EIATTR_KPARAM_INFO
	.align		4
.L_83:
        /*0038*/ 	.byte	0x04, 0x17
        /*003a*/ 	.short	(.L_85 - .L_84)
.L_84:
        /*003c*/ 	.word	0x00000000
        /*0040*/ 	.short	0x0004
        /*0042*/ 	.short	0x0018
        /*0044*/ 	.byte	0x00, 0xf5, 0x21, 0x00


	//----- nvinfo : EIATTR_KPARAM_INFO
	.align		4
.L_85:
        /*0048*/ 	.byte	0x04, 0x17
        /*004a*/ 	.short	(.L_87 - .L_86)
.L_86:
        /*004c*/ 	.word	0x00000000
        /*0050*/ 	.short	0x0003
        /*0052*/ 	.short	0x0014
        /*0054*/ 	.byte	0x00, 0xf0, 0x11, 0x00


	//----- nvinfo : EIATTR_KPARAM_INFO
	.align		4
.L_87:
        /*0058*/ 	.byte	0x04, 0x17
        /*005a*/ 	.short	(.L_89 - .L_88)
.L_88:
        /*005c*/ 	.word	0x00000000
        /*0060*/ 	.short	0x0002
        /*0062*/ 	.short	0x0010
        /*0064*/ 	.byte	0x00, 0xf0, 0x11, 0x00


	//----- nvinfo : EIATTR_KPARAM_INFO
	.align		4
.L_89:
        /*0068*/ 	.byte	0x04, 0x17
        /*006a*/ 	.short	(.L_91 - .L_90)
.L_90:
        /*006c*/ 	.word	0x00000000
        /*0070*/ 	.short	0x0001
        /*0072*/ 	.short	0x0008
        /*0074*/ 	.byte	0x00, 0xf5, 0x21, 0x00


	//----- nvinfo : EIATTR_KPARAM_INFO
	.align		4
.L_91:
        /*0078*/ 	.byte	0x04, 0x17
        /*007a*/ 	.short	(.L_93 - .L_92)
.L_92:
        /*007c*/ 	.word	0x00000000
        /*0080*/ 	.short	0x0000
        /*0082*/ 	.short	0x0000
        /*0084*/ 	.byte	0x00, 0xf5, 0x21, 0x00


	//----- nvinfo : EIATTR_SPARSE_MMA_MASK
	.align		4
.L_93:
        /*0088*/ 	.byte	0x03, 0x50
        /*008a*/ 	.short	0x0000


	//----- nvinfo : EIATTR_MAXREG_COUNT
	.align		4
        /*008c*/ 	.byte	0x03, 0x1b
        /*008e*/ 	.short	0x00ff


	//----- nvinfo : EIATTR_NUM_BARRIERS
	.align		4
        /*0090*/ 	.byte	0x02, 0x4c
        /*0092*/ 	.byte	0x01
	.zero		1


	//----- nvinfo : EIATTR_MERCURY_ISA_VERSION
	.align		4
        /*0094*/ 	.byte	0x03, 0x5f
        /*0096*/ 	.short	0x0101


	//----- nvinfo : EIATTR_VRC_CTA_INIT_COUNT
	.align		4
        /*0098*/ 	.byte	0x02, 0x4a
	.zero		1
	.zero		1


	//----- nvinfo : EIATTR_EXIT_INSTR_OFFSETS
	.align		4
        /*009c*/ 	.byte	0x04, 0x1c
        /*009e*/ 	.short	(.L_95 - .L_94)


	//   ....[0]....
.L_94:
        /*00a0*/ 	.word	0x00001d90


	//   ....[1]....
        /*00a4*/ 	.word	0x00001e10


	//   ....[2]....
        /*00a8*/ 	.word	0x00001e80


	//----- nvinfo : EIATTR_CRS_STACK_SIZE
	.align		4
.L_95:
        /*00ac*/ 	.byte	0x04, 0x1e
        /*00ae*/ 	.short	(.L_97 - .L_96)
.L_96:
        /*00b0*/ 	.word	0x00000000


	//----- nvinfo : EIATTR_CBANK_PARAM_SIZE
	.align		4
.L_97:
        /*00b4*/ 	.byte	0x03, 0x19
        /*00b6*/ 	.short	0x0038


	//----- nvinfo : EIATTR_PARAM_CBANK
	.align		4
        /*00b8*/ 	.byte	0x04, 0x0a
        /*00ba*/ 	.short	(.L_99 - .L_98)
	.align		4
.L_98:
        /*00bc*/ 	.word	index@(.nv.constant0._Z30block_vectorized_sorted_searchIL5Bound0Ej2ltIjELj256ELj7EEvPKT0_S5_iiPKiT1_PjS9_)
        /*00c0*/ 	.short	0x0380
        /*00c2*/ 	.short	0x0038


	//----- nvinfo : EIATTR_SW_WAR
	.align		4
.L_99:
        /*00c4*/ 	.byte	0x04, 0x36
        /*00c6*/ 	.short	(.L_101 - .L_100)
.L_100:
        /*00c8*/ 	.word	0x00000008
.L_101:


//--------------------- .nv.info._Z20merge_path_partitionIL5Bound0Ej2ltIjELj128EEvPKT0_S5_iiiiT1_Pi --------------------------
	.section	.nv.info._Z20merge_path_partitionIL5Bound0Ej2ltIjELj128EEvPKT0_S5_iiiiT1_Pi,"",@"SHT_CUDA_INFO"
	.sectionflags	@""
	.align	4


	//----- nvinfo : EIATTR_CUDA_API_VERSION
	.align		4
        /*0000*/ 	.byte	0x04, 0x37
        /*0002*/ 	.short	(.L_103 - .L_102)
.L_102:
        /*0004*/ 	.word	0x00000082


	//----- nvinfo : EIATTR_KPARAM_INFO
	.align		4
.L_103:
        /*0008*/ 	.byte	0x04, 0x17
        /*000a*/ 	.short	(.L_105 - .L_104)
.L_104:
        /*000c*/ 	.word	0x00000000
        /*0010*/ 	.short	0x0007
        /*0012*/ 	.short	0x0028
        /*0014*/ 	.byte	0x00, 0xf5, 0x21, 0x00


	//----- nvinfo : EIATTR_KPARAM_INFO
	.align		4
.L_105:
        /*0018*/ 	.byte	0x04, 0x17
        /*001a*/ 	.short	(.L_107 - .L_106)
.L_106:
        /*001c*/ 	.word	0x00000000
        /*0020*/ 	.short	0x0006
        /*0022*/ 	.short	0x0020
        /*0024*/ 	.byte	0x00, 0xf0, 0x05, 0x00


	//----- nvinfo : EIATTR_KPARAM_INFO
	.align		4
.L_107:
        /*0028*/ 	.byte	0x04, 0x17
        /*002a*/ 	.short	(.L_109 - .L_108)
.L_108:
        /*002c*/ 	.word	0x00000000
        /*0030*/ 	.short	0x0005
        /*0032*/ 	.short	0x001c
        /*0034*/ 	.byte	0x00, 0xf0, 0x11, 0x00


	//----- nvinfo : EIATTR_KPARAM_INFO
	.align		4
.L_109:
        /*0038*/ 	.byte	0x04, 0x17
        /*003a*/ 	.short	(.L_111 - .L_110)
.L_110:
        /*003c*/ 	.word	0x00000000
        /*0040*/ 	.short	0x0004
        /*0042*/ 	.short	0x0018
        /*0044*/ 	.byte	0x00, 0xf0, 0x11, 0x00


	//----- nvinfo : EIATTR_KPARAM_INFO
	.align		4
.L_111:
        /*0048*/ 	.byte	0x04, 0x17
        /*004a*/ 	.short	(.L_113 - .L_112)
.L_112:
        /*004c*/ 	.word	0x00000000
        /*0050*/ 	.short	0x0003
        /*0052*/ 	.short	0x0014
        /*0054*/ 	.byte	0x00, 0xf0, 0x11, 0x00


	//----- nvinfo : EIATTR_KPARAM_INFO
	.align		4
.L_113:
        /*0058*/ 	.byte	0x04, 0x17
        /*005a*/ 	.short	(.L_115 - .L_114)
.L_114:
        /*005c*/ 	.word	0x00000000
        /*0060*/ 	.short	0x0002
        /*0062*/ 	.short	0x0010
        /*0064*/ 	.byte	0x00, 0xf0, 0x11, 0x00


	//----- nvinfo : EIATTR_KPARAM_INFO
	.align		4
.L_115:
        /*0068*/ 	.byte	0x04, 0x17
        /*006a*/ 	.short	(.L_117 - .L_116)
.L_116:
        /*006c*/ 	.word	0x00000000
        /*0070*/ 	.short	0x0001
        /*0072*/ 	.short	0x0008
        /*0074*/ 	.byte	0x00, 0xf5, 0x21, 0x00


	//----- nvinfo : EIATTR_KPARAM_INFO
	.align		4
.L_117:
        /*0078*/ 	.byte	0x04, 0x17
        /*007a*/ 	.short	(.L_119 - .L_118)
.L_118:
        /*007c*/ 	.word	0x00000000
        /*0080*/ 	.short	0x0000
        /*0082*/ 	.short	0x0000
        /*0084*/ 	.byte	0x00, 0xf5, 0x21, 0x00


	//----- nvinfo : EIATTR_SPARSE_MMA_MASK
	.align		4
.L_119:
        /*0088*/ 	.byte	0x03, 0x50
        /*008a*/ 	.short	0x0000


	//----- nvinfo : EIATTR_MAXREG_COUNT
	.align		4
        /*008c*/ 	.byte	0x03, 0x1b
        /*008e*/ 	.short	0x00ff


	//----- nvinfo : EIATTR_MERCURY_ISA_VERSION
	.align		4
        /*0090*/ 	.byte	0x03, 0x5f
        /*0092*/ 	.short	0x0101


	//----- nvinfo : EIATTR_VRC_CTA_INIT_COUNT
	.align		4
        /*0094*/ 	.byte	0x02, 0x4a
	.zero		1
	.zero		1


	//----- nvinfo : EIATTR_EXIT_INSTR_OFFSETS
	.align		4
        /*0098*/ 	.byte	0x04, 0x1c
        /*009a*/ 	.short	(.L_121 - .L_120)


	//   ....[0]....
.L_120:
        /*009c*/ 	.word	0x00000070


	//   ....[1]....
        /*00a0*/ 	.word	0x00000240


	//----- nvinfo : EIATTR_CRS_STACK_SIZE
	.align		4
.L_121:
        /*00a4*/ 	.byte	0x04, 0x1e
        /*00a6*/ 	.short	(.L_123 - .L_122)
.L_122:
        /*00a8*/ 	.word	0x00000000


	//----- nvinfo : EIATTR_CBANK_PARAM_SIZE
	.align		4
.L_123:
        /*00ac*/ 	.byte	0x03, 0x19
        /*00ae*/ 	.short	0x0030


	//----- nvinfo : EIATTR_PARAM_CBANK
	.align		4
        /*00b0*/ 	.byte	0x04, 0x0a
        /*00b2*/ 	.short	(.L_125 - .L_124)
	.align		4
.L_124:
        /*00b4*/ 	.word	index@(.nv.constant0._Z20merge_path_partitionIL5Bound0Ej2ltIjELj128EEvPKT0_S5_iiiiT1_Pi)
        /*00b8*/ 	.short	0x0380
        /*00ba*/ 	.short	0x0030


	//----- nvinfo : EIATTR_SW_WAR
	.align		4
.L_125:
        /*00bc*/ 	.byte	0x04, 0x36
        /*00be*/ 	.short	(.L_127 - .L_126)
.L_126:
        /*00c0*/ 	.word	0x00000008
.L_127:


//--------------------- .nv.callgraph             --------------------------
	.section	.nv.callgraph,"",@"SHT_CUDA_CALLGRAPH"
	.align	4
	.sectionentsize	8
	.align		4
        /*0000*/ 	.word	0x00000000
	.align		4
        /*0004*/ 	.word	0xffffffff
	.align		4
        /*0008*/ 	.word	0x00000000
	.align		4
        /*000c*/ 	.word	0xfffffffe
	.align		4
        /*0010*/ 	.word	0x00000000
	.align		4
        /*0014*/ 	.word	0xfffffffd
	.align		4
        /*0018*/ 	.word	0x00000000
	.align		4
        /*001c*/ 	.word	0xfffffffc


//--------------------- .text._Z30block_vectorized_sorted_searchIL5Bound1Ej2ltIjELj256ELj7EEvPKT0_S5_iiPKiT1_PjS9_ --------------------------
	.section	.text._Z30block_vectorized_sorted_searchIL5Bound1Ej2ltIjELj256ELj7EEvPKT0_S5_iiPKiT1_PjS9_,"ax",@progbits
	.align	128
        .global         _Z30block_vectorized_sorted_searchIL5Bound1Ej2ltIjELj256ELj7EEvPKT0_S5_iiPKiT1_PjS9_
        .type           _Z30block_vectorized_sorted_searchIL5Bound1Ej2ltIjELj256ELj7EEvPKT0_S5_iiPKiT1_PjS9_,@function
        .size           _Z30block_vectorized_sorted_searchIL5Bound1Ej2ltIjELj256ELj7EEvPKT0_S5_iiPKiT1_PjS9_,(.L_x_138 - _Z30block_vectorized_sorted_searchIL5Bound1Ej2ltIjELj256ELj7EEvPKT0_S5_iiPKiT1_PjS9_)
        .other          _Z30block_vectorized_sorted_searchIL5Bound1Ej2ltIjELj256ELj7EEvPKT0_S5_iiPKiT1_PjS9_,@"STO_CUDA_ENTRY STV_DEFAULT"
_Z30block_vectorized_sorted_searchIL5Bound1Ej2ltIjELj256ELj7EEvPKT0_S5_iiPKiT1_PjS9_:
.text._Z30block_vectorized_sorted_searchIL5Bound1Ej2ltIjELj256ELj7EEvPKT0_S5_iiPKiT1_PjS9_:
[----:B------:R-:W-:Y:S01]  /*0000*/  LDC R1, c[0x0][0x37c] ;  /* 0x0000df00ff017b82 */ /* 0x000fe20000000800 */
[----:B------:R-:W0:Y:S07]  /*0010*/  S2R R0, SR_CTAID.X ;  /* 0x0000000000007919 */ /* 0x000e2e0000002500 */
[----:B------:R-:W0:Y:S01]  /*0020*/  LDC.64 R10, c[0x0][0x398] ;  /* 0x0000e600ff0a7b82 */ /* 0x000e220000000a00 */
[----:B------:R-:W1:Y:S01]  /*0030*/  LDCU.64 UR8, c[0x0][0x358] ;  /* 0x00006b00ff0877ac */ /* 0x000e620008000a00 */
[----:B------:R-:W2:Y:S06]  /*0040*/  S2R R2, SR_TID.X ;  /* 0x0000000000027919 */ /* 0x000eac0000002100 */
[----:B------:R-:W3:Y:S01]  /*0050*/  LDC.64 R4, c[0x0][0x390] ;  /* 0x0000e400ff047b82 */ /* 0x000ee20000000a00 */
[----:B0-----:R-:W-:-:S05]  /*0060*/  IMAD.WIDE.U32 R10, R0, 0x4, R10 ;  /* 0x00000004000a7825 */ /* 0x001fca00078e000a */
[----:B-1----:R-:W4:Y:S04]  /*0070*/  LDG.E R16, desc[UR8][R10.64+0x4] ;  /* 0x000004080a107981 */ /* 0x002f28000c1e1900 */
[----:B------:R0:W4:Y:S01]  /*0080*/  LDG.E R3, desc[UR8][R10.64] ;  /* 0x000000080a037981 */ /* 0x000122000c1e1900 */
[----:B------:R-:W1:Y:S01]  /*0090*/  S2UR UR6, SR_CgaCtaId ;  /* 0x00000000000679c3 */ /* 0x000e620000008800 */
[----:B---3--:R-:W-:Y:S01]  /*00a0*/  IMAD.IADD R5, R5, 0x1, R4 ;  /* 0x0000000105057824 */ /* 0x008fe200078e0204 */
[----:B------:R-:W-:Y:S01]  /*00b0*/  UMOV UR4, 0x400 ;  /* 0x0000040000047882 */ /* 0x000fe20000000000 */
[----:B--2---:R-:W-:Y:S01]  /*00c0*/  VIADD R4, R2, 0x100 ;  /* 0x0000010002047836 */ /* 0x004fe20000000000 */
[----:B------:R-:W-:Y:S01]  /*00d0*/  BSSY.RECONVERGENT B0, `(.L_x_0) ;  /* 0x0000024000007945 */ /* 0x000fe20003800200 */
[----:B------:R-:W-:-:S02]  /*00e0*/  IMAD R7, R0, -0x700, R5 ;  /* 0xfffff90000077824 */ /* 0x000fc400078e0205 */
[C---:B------:R-:W-:Y:S02]  /*00f0*/  VIADD R6, R2.reuse, 0x200 ;  /* 0x0000020002067836 */ /* 0x040fe40000000000 */
[C---:B------:R-:W-:Y:S01]  /*0100*/  VIADD R8, R2.reuse, 0x300 ;  /* 0x0000030002087836 */ /* 0x040fe20000000000 */
[C---:B------:R-:W-:Y:S01]  /*0110*/  ISETP.GT.U32.AND P6, PT, R7.reuse, R2, PT ;  /* 0x000000020700720c */ /* 0x040fe20003fc4070 */
[C---:B------:R-:W-:Y:S01]  /*0120*/  VIADD R12, R2.reuse, 0x500 ;  /* 0x00000500020c7836 */ /* 0x040fe20000000000 */
[----:B------:R-:W-:Y:S01]  /*0130*/  VIMNMX.U32 R9, PT, PT, R7, 0x700, PT ;  /* 0x0000070007097848 */ /* 0x000fe20003fe0000 */
[C---:B------:R-:W-:Y:S01]  /*0140*/  VIADD R14, R2.reuse, 0x600 ;  /* 0x00000600020e7836 */ /* 0x040fe20000000000 */
[C---:B0-----:R-:W-:Y:S01]  /*0150*/  LOP3.LUT R10, R2.reuse, 0x400, RZ, 0xfc, !PT ;  /* 0x00000400020a7812 */ /* 0x041fe200078efcff */
[----:B------:R-:W-:Y:S01]  /*0160*/  IMAD R18, R2, 0x7, RZ ;  /* 0x0000000702127824 */ /* 0x000fe200078e02ff */
[-C--:B------:R-:W-:Y:S02]  /*0170*/  ISETP.GE.U32.AND P5, PT, R4, R9.reuse, PT ;  /* 0x000000090400720c */ /* 0x080fe40003fa6070 */
[----:B------:R-:W-:-:S02]  /*0180*/  ISETP.GE.U32.AND P4, PT, R6, R9, PT ;  /* 0x000000090600720c */ /* 0x000fc40003f86070 */
[-C--:B------:R-:W-:Y:S02]  /*0190*/  ISETP.GE.U32.AND P3, PT, R8, R9.reuse, PT ;  /* 0x000000090800720c */ /* 0x080fe40003f66070 */
[-C--:B------:R-:W-:Y:S01]  /*01a0*/  ISETP.GE.U32.AND P2, PT, R10, R9.reuse, PT ;  /* 0x000000090a00720c */ /* 0x080fe20003f46070 */
[----:B-1----:R-:W-:Y:S01]  /*01b0*/  ULEA UR7, UR6, UR4, 0x18 ;  /* 0x0000000406077291 */ /* 0x002fe2000f8ec0ff */
[-C--:B------:R-:W-:Y:S02]  /*01c0*/  ISETP.GE.U32.AND P1, PT, R12, R9.reuse, PT ;  /* 0x000000090c00720c */ /* 0x080fe40003f26070 */
[----:B------:R-:W-:-:S03]  /*01d0*/  ISETP.GE.U32.AND P0, PT, R14, R9, PT ;  /* 0x000000090e00720c */ /* 0x000fc60003f06070 */
[----:B------:R-:W-:Y:S01]  /*01e0*/  LEA R11, R2, UR7, 0x2 ;  /* 0x00000007020b7c11 */ /* 0x000fe2000f8e10ff */
[--C-:B----4-:R-:W-:Y:S01]  /*01f0*/  IMAD.IADD R7, R16, 0x1, -R3.reuse ;  /* 0x0000000110077824 */ /* 0x110fe200078e0a03 */
[----:B------:R-:W-:Y:S01]  /*0200*/  VIMNMX.U32 R16, PT, PT, R9, R18, PT ;  /* 0x0000001209107248 */ /* 0x000fe20003fe0000 */
[----:B------:R-:W-:-:S03]  /*0210*/  IMAD R20, R0, 0x700, -R3 ;  /* 0x0000070000147824 */ /* 0x000fc600078e0a03 */
[----:B------:R-:W-:Y:S01]  /*0220*/  IADD3 R9, PT, PT, R9, -R7, RZ ;  /* 0x8000000709097210 */ /* 0x000fe20007ffe0ff */
[----:B------:R-:W-:Y:S01]  /*0230*/  IMAD.IADD R15, R20, 0x1, -R7 ;  /* 0x00000001140f7824 */ /* 0x000fe200078e0a07 */
[----:B------:R-:W-:Y:S02]  /*0240*/  VIMNMX R13, PT, PT, R7, R16, PT ;  /* 0x00000010070d7248 */ /* 0x000fe40003fe0100 */
[----:B------:R-:W-:Y:S01]  /*0250*/  VIADDMNMX R22, R16, -R9, RZ, !PT ;  /* 0x8000000910167246 */ /* 0x000fe200078001ff */
[----:B------:R-:W-:Y:S06]  /*0260*/  @!P6 BRA `(.L_x_1) ;  /* 0x000000000028e947 */ /* 0x000fec0003800000 */
[----:B------:R-:W-:-:S13]  /*0270*/  ISETP.GE.U32.AND P6, PT, R2, R7, PT ;  /* 0x000000070200720c */ /* 0x000fda0003fc6070 */
[----:B------:R-:W0:Y:S01]  /*0280*/  @!P6 LDC.64 R18, c[0x0][0x380] ;  /* 0x0000e000ff12eb82 */ /* 0x000e220000000a00 */
[----:B------:R-:W-:-:S04]  /*0290*/  @!P6 IMAD.IADD R25, R3, 0x1, R2 ;  /* 0x000000010319e824 */ /* 0x000fc800078e0202 */
[----:B0-----:R-:W-:-:S03]  /*02a0*/  @!P6 IMAD.WIDE.U32 R24, R25, 0x4, R18 ;  /* 0x000000041918e825 */ /* 0x001fc600078e0012 */
[----:B------:R-:W0:Y:S02]  /*02b0*/  @P6 LDC.64 R18, c[0x0][0x388] ;  /* 0x0000e200ff126b82 */ /* 0x000e240000000a00 */
[----:B------:R-:W2:Y:S01]  /*02c0*/  @!P6 LDG.E R26, desc[UR8][R24.64] ;  /* 0x00000008181ae981 */ /* 0x000ea2000c1e1900 */
[----:B------:R-:W-:-:S04]  /*02d0*/  @P6 IMAD.IADD R17, R15, 0x1, R2 ;  /* 0x000000010f116824 */ /* 0x000fc800078e0202 */
[----:B0-----:R-:W-:-:S05]  /*02e0*/  @P6 IMAD.WIDE.U32 R18, R17, 0x4, R18 ;  /* 0x0000000411126825 */ /* 0x001fca00078e0012 */
[----:B------:R-:W2:Y:S04]  /*02f0*/  @P6 LDG.E R26, desc[UR8][R18.64] ;  /* 0x00000008121a6981 */ /* 0x000ea8000c1e1900 */
[----:B--2---:R0:W-:Y:S02]  /*0300*/  STS [R11], R26 ;  /* 0x0000001a0b007388 */ /* 0x0041e40000000800 */
.L_x_1:
[----:B------:R-:W-:Y:S05]  /*0310*/  BSYNC.RECONVERGENT B0 ;  /* 0x0000000000007941 */ /* 0x000fea0003800200 */
.L_x_0:
[----:B------:R-:W-:Y:S01]  /*0320*/  BSSY.RECONVERGENT B0, `(.L_x_2) ;  /* 0x000000d000007945 */ /* 0x000fe20003800200 */
[----:B------:R-:W-:-:S03]  /*0330*/  ISETP.GE.AND P6, PT, R22, R13, PT ;  /* 0x0000000d1600720c */ /* 0x000fc60003fc6270 */
[----:B------:R-:W-:Y:S10]  /*0340*/  @P5 BRA `(.L_x_3) ;  /* 0x0000000000285947 */ /* 0x000ff40003800000 */
[----:B------:R-:W-:-:S13]  /*0350*/  ISETP.GE.U32.AND P5, PT, R4, R7, PT ;  /* 0x000000070400720c */ /* 0x000fda0003fa6070 */
[----:B------:R-:W1:Y:S01]  /*0360*/  @P5 LDC.64 R18, c[0x0][0x388] ;  /* 0x0000e200ff125b82 */ /* 0x000e620000000a00 */
[----:B------:R-:W-:-:S04]  /*0370*/  @P5 IMAD.IADD R25, R15, 0x1, R4 ;  /* 0x000000010f195824 */ /* 0x000fc800078e0204 */
[----:B-1----:R-:W-:-:S03]  /*0380*/  @P5 IMAD.WIDE.U32 R24, R25, 0x4, R18 ;  /* 0x0000000419185825 */ /* 0x002fc600078e0012 */
[----:B------:R-:W1:Y:S02]  /*0390*/  @!P5 LDC.64 R18, c[0x0][0x380] ;  /* 0x0000e000ff12db82 */ /* 0x000e640000000a00 */
[----:B0-----:R-:W2:Y:S01]  /*03a0*/  @P5 LDG.E R26, desc[UR8][R24.64] ;  /* 0x00000008181a5981 */ /* 0x001ea2000c1e1900 */
[----:B------:R-:W-:-:S04]  /*03b0*/  @!P5 IMAD.IADD R17, R3, 0x1, R4 ;  /* 0x000000010311d824 */ /* 0x000fc800078e0204 */
[----:B-1----:R-:W-:-:S05]  /*03c0*/  @!P5 IMAD.WIDE.U32 R18, R17, 0x4, R18 ;  /* 0x000000041112d825 */ /* 0x002fca00078e0012 */
[----:B------:R-:W2:Y:S04]  /*03d0*/  @!P5 LDG.E R26, desc[UR8][R18.64] ;  /* 0x00000008121ad981 */ /* 0x000ea8000c1e1900 */
[----:B--2---:R1:W-:Y:S02]  /*03e0*/  STS [R11+0x400], R26 ;  /* 0x0004001a0b007388 */ /* 0x0043e40000000800 */
.L_x_3:
[----:B------:R-:W-:Y:S05]  /*03f0*/  BSYNC.RECONVERGENT B0 ;  /* 0x0000000000007941 */ /* 0x000fea0003800200 */
.L_x_2:
[----:B------:R-:W-:Y:S04]  /*0400*/  BSSY.RECONVERGENT B0, `(.L_x_4) ;  /* 0x000000c000007945 */ /* 0x000fe80003800200 */
[----:B------:R-:W-:Y:S05]  /*0410*/  @P4 BRA `(.L_x_5) ;  /* 0x0000000000284947 */ /* 0x000fea0003800000 */
[----:B------:R-:W-:-:S13]  /*0420*/  ISETP.GE.U32.AND P4, PT, R6, R7, PT ;  /* 0x000000070600720c */ /* 0x000fda0003f86070 */
[----:B------:R-:W2:Y:S01]  /*0430*/  @P4 LDC.64 R18, c[0x0][0x388] ;  /* 0x0000e200ff124b82 */ /* 0x000ea20000000a00 */
[----:B------:R-:W-:-:S04]  /*0440*/  @P4 IMAD.IADD R25, R15, 0x1, R6 ;  /* 0x000000010f194824 */ /* 0x000fc800078e0206 */
[----:B--2---:R-:W-:-:S03]  /*0450*/  @P4 IMAD.WIDE.U32 R24, R25, 0x4, R18 ;  /* 0x0000000419184825 */ /* 0x004fc600078e0012 */
[----:B------:R-:W2:Y:S02]  /*0460*/  @!P4 LDC.64 R18, c[0x0][0x380] ;  /* 0x0000e000ff12cb82 */ /* 0x000ea40000000a00 */
[----:B01----:R-:W3:Y:S01]  /*0470*/  @P4 LDG.E R26, desc[UR8][R24.64] ;  /* 0x00000008181a4981 */ /* 0x003ee2000c1e1900 */
[----:B------:R-:W-:-:S04]  /*0480*/  @!P4 IMAD.IADD R17, R3, 0x1, R6 ;  /* 0x000000010311c824 */ /* 0x000fc800078e0206 */
[----:B--2---:R-:W-:-:S05]  /*0490*/  @!P4 IMAD.WIDE.U32 R18, R17, 0x4, R18 ;  /* 0x000000041112c825 */ /* 0x004fca00078e0012 */
[----:B------:R-:W3:Y:S04]  /*04a0*/  @!P4 LDG.E R26, desc[UR8][R18.64] ;  /* 0x00000008121ac981 */ /* 0x000ee8000c1e1900 */
[----:B---3--:R2:W-:Y:S02]  /*04b0*/  STS [R11+0x800], R26 ;  /* 0x0008001a0b007388 */ /* 0x0085e40000000800 */
.L_x_5:
[----:B------:R-:W-:Y:S05]  /*04c0*/  BSYNC.RECONVERGENT B0 ;  /* 0x0000000000007941 */ /* 0x000fea0003800200 */
.L_x_4:
[----:B------:R-:W-:Y:S04]  /*04d0*/  BSSY.RECONVERGENT B0, `(.L_x_6) ;  /* 0x000000c000007945 */ /* 0x000fe80003800200 */
[----:B------:R-:W-:Y:S05]  /*04e0*/  @P3 BRA `(.L_x_7) ;  /* 0x0000000000283947 */ /* 0x000fea0003800000 */
[----:B------:R-:W-:-:S13]  /*04f0*/  ISETP.GE.U32.AND P3, PT, R8, R7, PT ;  /* 0x000000070800720c */ /* 0x000fda0003f66070 */
[----:B------:R-:W3:Y:S01]  /*0500*/  @P3 LDC.64 R18, c[0x0][0x388] ;  /* 0x0000e200ff123b82 */ /* 0x000ee20000000a00 */
[----:B------:R-:W-:-:S05]  /*0510*/  @P3 IADD3 R25, PT, PT, R15, R8, RZ ;  /* 0x000000080f193210 */ /* 0x000fca0007ffe0ff */
[----:B---3--:R-:W-:Y:S02]  /*0520*/  @P3 IMAD.WIDE.U32 R24, R25, 0x4, R18 ;  /* 0x0000000419183825 */ /* 0x008fe400078e0012 */
[----:B------:R-:W3:Y:S03]  /*0530*/  @!P3 LDC.64 R18, c[0x0][0x380] ;  /* 0x0000e000ff12bb82 */ /* 0x000ee60000000a00 */
[----:B012---:R-:W2:Y:S01]  /*0540*/  @P3 LDG.E R26, desc[UR8][R24.64] ;  /* 0x00000008181a3981 */ /* 0x007ea2000c1e1900 */
[----:B------:R-:W-:-:S04]  /*0550*/  @!P3 IMAD.IADD R17, R3, 0x1, R8 ;  /* 0x000000010311b824 */ /* 0x000fc800078e0208 */
[----:B---3--:R-:W-:-:S05]  /*0560*/  @!P3 IMAD.WIDE.U32 R18, R17, 0x4, R18 ;  /* 0x000000041112b825 */ /* 0x008fca00078e0012 */
[----:B------:R-:W2:Y:S04]  /*0570*/  @!P3 LDG.E R26, desc[UR8][R18.64] ;  /* 0x00000008121ab981 */ /* 0x000ea8000c1e1900 */
[----:B--2---:R3:W-:Y:S02]  /*0580*/  STS [R11+0xc00], R26 ;  /* 0x000c001a0b007388 */ /* 0x0047e40000000800 */
.L_x_7:
[----:B------:R-:W-:Y:S05]  /*0590*/  BSYNC.RECONVERGENT B0 ;  /* 0x0000000000007941 */ /* 0x000fea0003800200 */
.L_x_6:
[----:B------:R-:W-:Y:S04]  /*05a0*/  BSSY.RECONVERGENT B0, `(.L_x_8) ;  /* 0x000000c000007945 */ /* 0x000fe80003800200 */
[----:B------:R-:W-:Y:S05]  /*05b0*/  @P2 BRA `(.L_x_9) ;  /* 0x0000000000282947 */ /* 0x000fea0003800000 */
[----:B------:R-:W-:-:S13]  /*05c0*/  ISETP.GE.U32.AND P2, PT, R10, R7, PT ;  /* 0x000000070a00720c */ /* 0x000fda0003f46070 */
[----:B------:R-:W4:Y:S01]  /*05d0*/  @P2 LDC.64 R18, c[0x0][0x388] ;  /* 0x0000e200ff122b82 */ /* 0x000f220000000a00 */
[----:B------:R-:W-:-:S04]  /*05e0*/  @P2 IMAD.IADD R25, R15, 0x1, R10 ;  /* 0x000000010f192824 */ /* 0x000fc800078e020a */
[----:B----4-:R-:W-:-:S03]  /*05f0*/  @P2 IMAD.WIDE.U32 R24, R25, 0x4, R18 ;  /* 0x0000000419182825 */ /* 0x010fc600078e0012 */
[----:B------:R-:W4:Y:S02]  /*0600*/  @!P2 LDC.64 R18, c[0x0][0x380] ;  /* 0x0000e000ff12ab82 */ /* 0x000f240000000a00 */
[----:B0123--:R-:W2:Y:S01]  /*0610*/  @P2 LDG.E R26, desc[UR8][R24.64] ;  /* 0x00000008181a2981 */ /* 0x00fea2000c1e1900 */
[----:B------:R-:W-:-:S04]  /*0620*/  @!P2 IMAD.IADD R17, R3, 0x1, R10 ;  /* 0x000000010311a824 */ /* 0x000fc800078e020a */
[----:B----4-:R-:W-:-:S05]  /*0630*/  @!P2 IMAD.WIDE.U32 R18, R17, 0x4, R18 ;  /* 0x000000041112a825 */ /* 0x010fca00078e0012 */
[----:B------:R-:W2:Y:S04]  /*0640*/  @!P2 LDG.E R26, desc[UR8][R18.64] ;  /* 0x00000008121aa981 */ /* 0x000ea8000c1e1900 */
[----:B--2---:R4:W-:Y:S02]  /*0650*/  STS [R11+0x1000], R26 ;  /* 0x0010001a0b007388 */ /* 0x0049e40000000800 */
.L_x_9:
[----:B------:R-:W-:Y:S05]  /*0660*/  BSYNC.RECONVERGENT B0 ;  /* 0x0000000000007941 */ /* 0x000fea0003800200 */
.L_x_8:
[----:B------:R-:W-:Y:S04]  /*0670*/  BSSY.RECONVERGENT B0, `(.L_x_10) ;  /* 0x000000c000007945 */ /* 0x000fe80003800200 */
[----:B------:R-:W-:Y:S05]  /*0680*/  @P1 BRA `(.L_x_11) ;  /* 0x0000000000281947 */ /* 0x000fea0003800000 */
[----:B------:R-:W-:-:S13]  /*0690*/  ISETP.GE.U32.AND P1, PT, R12, R7, PT ;  /* 0x000000070c00720c */ /* 0x000fda0003f26070 */
[----:B------:R-:W5:Y:S01]  /*06a0*/  @P1 LDC.64 R18, c[0x0][0x388] ;  /* 0x0000e200ff121b82 */ /* 0x000f620000000a00 */
[----:B------:R-:W-:-:S04]  /*06b0*/  @P1 IMAD.IADD R25, R15, 0x1, R12 ;  /* 0x000000010f191824 */ /* 0x000fc800078e020c */
[----:B-----5:R-:W-:-:S03]  /*06c0*/  @P1 IMAD.WIDE.U32 R24, R25, 0x4, R18 ;  /* 0x0000000419181825 */ /* 0x020fc600078e0012 */
[----:B------:R-:W5:Y:S02]  /*06d0*/  @!P1 LDC.64 R18, c[0x0][0x380] ;  /* 0x0000e000ff129b82 */ /* 0x000f640000000a00 */
[----:B01234-:R-:W2:Y:S01]  /*06e0*/  @P1 LDG.E R26, desc[UR8][R24.64] ;  /* 0x00000008181a1981 */ /* 0x01fea2000c1e1900 */
[----:B------:R-:W-:-:S04]  /*06f0*/  @!P1 IMAD.IADD R17, R3, 0x1, R12 ;  /* 0x0000000103119824 */ /* 0x000fc800078e020c */
[----:B-----5:R-:W-:-:S05]  /*0700*/  @!P1 IMAD.WIDE.U32 R18, R17, 0x4, R18 ;  /* 0x0000000411129825 */ /* 0x020fca00078e0012 */
[----:B------:R-:W2:Y:S04]  /*0710*/  @!P1 LDG.E R26, desc[UR8][R18.64] ;  /* 0x00000008121a9981 */ /* 0x000ea8000c1e1900 */
[----:B--2---:R0:W-:Y:S02]  /*0720*/  STS [R11+0x1400], R26 ;  /* 0x0014001a0b007388 */ /* 0x0041e40000000800 */
.L_x_11:
[----:B------:R-:W-:Y:S05]  /*0730*/  BSYNC.RECONVERGENT B0 ;  /* 0x0000000000007941 */ /* 0x000fea0003800200 */
.L_x_10:
        /* <DEDUP_REMOVED lines=12> */
.L_x_13:
[----:B------:R-:W-:Y:S05]  /*0800*/  BSYNC.RECONVERGENT B0 ;  /* 0x0000000000007941 */ /* 0x000fea0003800200 */
.L_x_12:
[----:B------:R-:W-:Y:S06]  /*0810*/  BAR.SYNC.DEFER_BLOCKING 0x0 ;  /* 0x0000000000007b1d */ /* 0x000fec0000010000 */
[----:B------:R-:W-:Y:S04]  /*0820*/  BSSY.RECONVERGENT B0, `(.L_x_14) ;  /* 0x0000010000007945 */ /* 0x000fe80003800200 */
[----:B------:R-:W-:Y:S05]  /*0830*/  @P6 BRA `(.L_x_15) ;  /* 0x0000000000386947 */ /* 0x000fea0003800000 */
[----:B01234-:R-:W-:-:S07]  /*0840*/  IADD3 R11, PT, PT, R7, R16, RZ ;  /* 0x00000010070b7210 */ /* 0x01ffce0007ffe0ff */
.L_x_16:
[----:B------:R-:W-:-:S05]  /*0850*/  IMAD.IADD R17, R13, 0x1, R22 ;  /* 0x000000010d117824 */ /* 0x000fca00078e0216 */
[----:B------:R-:W-:-:S04]  /*0860*/  SHF.R.U32.HI R18, RZ, 0x1, R17 ;  /* 0x00000001ff127819 */ /* 0x000fc80000011611 */
[----:B------:R-:W-:Y:S02]  /*0870*/  LOP3.LUT R24, RZ, R18, RZ, 0x33, !PT ;  /* 0x00000012ff187212 */ /* 0x000fe400078e33ff */
[----:B------:R-:W-:-:S03]  /*0880*/  LEA R17, R18, UR7, 0x2 ;  /* 0x0000000712117c11 */ /* 0x000fc6000f8e10ff */
[----:B------:R-:W-:-:S03]  /*0890*/  IMAD.IADD R24, R11, 0x1, R24 ;  /* 0x000000010b187824 */ /* 0x000fc600078e0218 */
[----:B------:R-:W-:Y:S02]  /*08a0*/  LDS R17, [R17] ;  /* 0x0000000011117984 */ /* 0x000fe40000000800 */
[----:B------:R-:W-:-:S06]  /*08b0*/  LEA R24, R24, UR7, 0x2 ;  /* 0x0000000718187c11 */ /* 0x000fcc000f8e10ff */
[----:B------:R-:W0:Y:S02]  /*08c0*/  LDS R24, [R24] ;  /* 0x0000000018187984 */ /* 0x000e240000000800 */
[----:B0-----:R-:W-:-:S04]  /*08d0*/  ISETP.GE.U32.AND P0, PT, R17, R24, PT ;  /* 0x000000181100720c */ /* 0x001fc80003f06070 */
[----:B------:R-:W-:-:S09]  /*08e0*/  SEL R13, R13, R18, !P0 ;  /* 0x000000120d0d7207 */ /* 0x000fd20004000000 */
[----:B------:R-:W-:-:S05]  /*08f0*/  @!P0 VIADD R22, R18, 0x1 ;  /* 0x0000000112168836 */ /* 0x000fca0000000000 */
[----:B------:R-:W-:-:S13]  /*0900*/  ISETP.GE.AND P0, PT, R22, R13, PT ;  /* 0x0000000d1600720c */ /* 0x000fda0003f06270 */
[----:B------:R-:W-:Y:S05]  /*0910*/  @!P0 BRA `(.L_x_16) ;  /* 0xfffffffc00cc8947 */ /* 0x000fea000383ffff */
.L_x_15:
[----:B------:R-:W-:Y:S05]  /*0920*/  BSYNC.RECONVERGENT B0 ;  /* 0x0000000000007941 */ /* 0x000fea0003800200 */
.L_x_14:
[----:B------:R-:W-:Y:S01]  /*0930*/  IMAD.IADD R16, R16, 0x1, -R22 ;  /* 0x0000000110107824 */ /* 0x000fe200078e0a16 */
[----:B------:R-:W-:Y:S01]  /*0940*/  BAR.SYNC.DEFER_BLOCKING 0x0 ;  /* 0x0000000000007b1d */ /* 0x000fe20000010000 */
[----:B------:R-:W-:-:S03]  /*0950*/  ISETP.GE.U32.AND P1, PT, R22, R7, PT ;  /* 0x000000071600720c */ /* 0x000fc60003f26070 */
[----:B------:R-:W-:Y:S02]  /*0960*/  ISETP.GE.U32.AND P0, PT, R16, R9, PT ;  /* 0x000000091000720c */ /* 0x000fe40003f06070 */
[----:B------:R-:W-:Y:S11]  /*0970*/  BSSY.RECONVERGENT B0, `(.L_x_17) ;  /* 0x000001c000007945 */ /* 0x000ff60003800200 */
[----:B------:R-:W-:Y:S05]  /*0980*/  @P0 BRA P1, `(.L_x_18) ;  /* 0x0000000000680947 */ /* 0x000fea0000800000 */
[----:B------:R-:W-:-:S13]  /*0990*/  ISETP.GE.U32.AND P0, PT, R16, R9, PT ;  /* 0x000000091000720c */ /* 0x000fda0003f06070 */
[----:B------:R-:W-:Y:S05]  /*09a0*/  @P0 BRA `(.L_x_19) ;  /* 0x00000000002c0947 */ /* 0x000fea0003800000 */
[----:B------:R-:W-:Y:S01]  /*09b0*/  ISETP.GE.U32.AND P0, PT, R22, R7, PT ;  /* 0x000000071600720c */ /* 0x000fe20003f06070 */
[----:B------:R-:W-:-:S12]  /*09c0*/  BSSY.RELIABLE B1, `(.L_x_20) ;  /* 0x0000010000017945 */ /* 0x000fd80003800100 */
[----:B------:R-:W-:Y:S05]  /*09d0*/  @P0 BRA `(.L_x_21) ;  /* 0x0000000000380947 */ /* 0x000fea0003800000 */
[----:B------:R-:W-:Y:S01]  /*09e0*/  IMAD.IADD R13, R7, 0x1, R16 ;  /* 0x00000001070d7824 */ /* 0x000fe200078e0210 */
[----:B01234-:R-:W-:-:S04]  /*09f0*/  LEA R11, R22, UR7, 0x2 ;  /* 0x00000007160b7c11 */ /* 0x01ffc8000f8e10ff */
[----:B------:R-:W-:Y:S02]  /*0a00*/  LEA R13, R13, UR7, 0x2 ;  /* 0x000000070d0d7c11 */ /* 0x000fe4000f8e10ff */
[----:B------:R-:W-:Y:S04]  /*0a10*/  LDS R11, [R11] ;  /* 0x000000000b0b7984 */ /* 0x000fe80000000800 */
[----:B------:R-:W0:Y:S02]  /*0a20*/  LDS R18, [R13] ;  /* 0x000000000d127984 */ /* 0x000e240000000800 */
[----:B0-----:R-:W-:-:S13]  /*0a30*/  ISETP.GE.U32.AND P0, PT, R11, R18, PT ;  /* 0x000000120b00720c */ /* 0x001fda0003f06070 */
[----:B------:R-:W-:Y:S05]  /*0a40*/  @!P0 BREAK.RELIABLE B1 ;  /* 0x0000000000018942 */ /* 0x000fea0003800100 */
[----:B------:R-:W-:Y:S05]  /*0a50*/  @P0 BRA `(.L_x_21) ;  /* 0x0000000000180947 */ /* 0x000fea0003800000 */
.L_x_19:
[----:B------:R-:W-:-:S04]  /*0a60*/  UIADD3 UR5, UPT, UPT, UR4, 0x1c00, URZ ;  /* 0x00001c0004057890 */ /* 0x000fc8000fffe0ff */
[----:B------:R-:W-:-:S06]  /*0a70*/  ULEA UR5, UR6, UR5, 0x18 ;  /* 0x0000000506057291 */ /* 0x000fcc000f8ec0ff */
[C---:B01234-:R-:W-:Y:S01]  /*0a80*/  LEA R11, R22.reuse, UR5, 0x2 ;  /* 0x00000005160b7c11 */ /* 0x05ffe2000f8e10ff */
[----:B------:R-:W-:-:S04]  /*0a90*/  VIADD R22, R22, 0x1 ;  /* 0x0000000116167836 */ /* 0x000fc80000000000 */
[----:B------:R0:W-:Y:S01]  /*0aa0*/  STS [R11], R16 ;  /* 0x000000100b007388 */ /* 0x0001e20000000800 */
[----:B------:R-:W-:Y:S05]  /*0ab0*/  BRA `(.L_x_18) ;  /* 0x00000000001c7947 */ /* 0x000fea0003800000 */
.L_x_21:
[----:B------:R-:W-:Y:S05]  /*0ac0*/  BSYNC.RELIABLE B1 ;  /* 0x0000000000017941 */ /* 0x000fea0003800100 */
.L_x_20:
[----:B------:R-:W-:Y:S01]  /*0ad0*/  UIADD3 UR5, UPT, UPT, UR4, 0x1c00, URZ ;  /* 0x00001c0004057890 */ /* 0x000fe2000fffe0ff */
[----:B01234-:R-:W-:Y:S01]  /*0ae0*/  IMAD.IADD R11, R7, 0x1, R16 ;  /* 0x00000001070b7824 */ /* 0x01ffe200078e0210 */
[----:B------:R-:W-:Y:S02]  /*0af0*/  IADD3 R16, PT, PT, R16, 0x1, RZ ;  /* 0x0000000110107810 */ /* 0x000fe40007ffe0ff */
[----:B------:R-:W-:-:S06]  /*0b00*/  ULEA UR5, UR6, UR5, 0x18 ;  /* 0x0000000506057291 */ /* 0x000fcc000f8ec0ff */
[----:B------:R-:W-:-:S05]  /*0b10*/  LEA R11, R11, UR5, 0x2 ;  /* 0x000000050b0b7c11 */ /* 0x000fca000f8e10ff */
[----:B------:R0:W-:Y:S02]  /*0b20*/  STS [R11], R22 ;  /* 0x000000160b007388 */ /* 0x0001e40000000800 */
.L_x_18:
[----:B------:R-:W-:Y:S05]  /*0b30*/  BSYNC.RECONVERGENT B0 ;  /* 0x0000000000007941 */ /* 0x000fea0003800200 */
.L_x_17:
[----:B------:R-:W-:Y:S05]  /*0b40*/  WARPSYNC.ALL ;  /* 0x0000000000007948 */ /* 0x000fea0003800000 */
[----:B------:R-:W-:Y:S01]  /*0b50*/  ISETP.GE.U32.AND P0, PT, R16, R9, PT ;  /* 0x000000091000720c */ /* 0x000fe20003f06070 */
[----:B------:R-:W-:Y:S01]  /*0b60*/  BSSY.RECONVERGENT B0, `(.L_x_22) ;  /* 0x000001c000007945 */ /* 0x000fe20003800200 */
[----:B------:R-:W-:-:S13]  /*0b70*/  ISETP.GE.U32.AND P1, PT, R22, R7, PT ;  /* 0x000000071600720c */ /* 0x000fda0003f26070 */
[----:B------:R-:W-:Y:S05]  /*0b80*/  @P0 BRA P1, `(.L_x_23) ;  /* 0x0000000000640947 */ /* 0x000fea0000800000 */
        /* <DEDUP_REMOVED lines=11> */
[----:B------:R-:W-:Y:S05]  /*0c40*/  @!P0 BRA `(.L_x_24) ;  /* 0x0000000000208947 */ /* 0x000fea0003800000 */
.L_x_26:
[----:B------:R-:W-:Y:S05]  /*0c50*/  BSYNC.RELIABLE B1 ;  /* 0x0000000000017941 */ /* 0x000fea0003800100 */
.L_x_25:
[----:B------:R-:W-:Y:S01]  /*0c60*/  UIADD3 UR5, UPT, UPT, UR4, 0x1c00, URZ ;  /* 0x00001c0004057890 */ /* 0x000fe2000fffe0ff */
[----:B01234-:R-:W-:Y:S02]  /*0c70*/  IMAD.IADD R11, R7, 0x1, R16 ;  /* 0x00000001070b7824 */ /* 0x01ffe400078e0210 */
[----:B------:R-:W-:Y:S01]  /*0c80*/  VIADD R16, R16, 0x1 ;  /* 0x0000000110107836 */ /* 0x000fe20000000000 */
[----:B------:R-:W-:-:S06]  /*0c90*/  ULEA UR5, UR6, UR5, 0x18 ;  /* 0x0000000506057291 */ /* 0x000fcc000f8ec0ff */
[----:B------:R-:W-:-:S05]  /*0ca0*/  LEA R11, R11, UR5, 0x2 ;  /* 0x000000050b0b7c11 */ /* 0x000fca000f8e10ff */
[----:B------:R0:W-:Y:S01]  /*0cb0*/  STS [R11], R22 ;  /* 0x000000160b007388 */ /* 0x0001e20000000800 */
[----:B------:R-:W-:Y:S05]  /*0cc0*/  BRA `(.L_x_23) ;  /* 0x0000000000147947 */ /* 0x000fea0003800000 */
.L_x_24:
[----:B------:R-:W-:-:S04]  /*0cd0*/  UIADD3 UR5, UPT, UPT, UR4, 0x1c00, URZ ;  /* 0x00001c0004057890 */ /* 0x000fc8000fffe0ff */
[----:B------:R-:W-:-:S06]  /*0ce0*/  ULEA UR5, UR6, UR5, 0x18 ;  /* 0x0000000506057291 */ /* 0x000fcc000f8ec0ff */
[C---:B01234-:R-:W-:Y:S01]  /*0cf0*/  LEA R11, R22.reuse, UR5, 0x2 ;  /* 0x00000005160b7c11 */ /* 0x05ffe2000f8e10ff */
[----:B------:R-:W-:-:S04]  /*0d00*/  VIADD R22, R22, 0x1 ;  /* 0x0000000116167836 */ /* 0x000fc80000000000 */
[----:B------:R0:W-:Y:S03]  /*0d10*/  STS [R11], R16 ;  /* 0x000000100b007388 */ /* 0x0001e60000000800 */
.L_x_23:
[----:B------:R-:W-:Y:S05]  /*0d20*/  BSYNC.RECONVERGENT B0 ;  /* 0x0000000000007941 */ /* 0x000fea0003800200 */
.L_x_22:
        /* <DEDUP_REMOVED lines=17> */
.L_x_31:
[----:B------:R-:W-:Y:S05]  /*0e40*/  BSYNC.RELIABLE B1 ;  /* 0x0000000000017941 */ /* 0x000fea0003800100 */
.L_x_30:
[----:B------:R-:W-:Y:S01]  /*0e50*/  UIADD3 UR5, UPT, UPT, UR4, 0x1c00, URZ ;  /* 0x00001c0004057890 */ /* 0x000fe2000fffe0ff */
[----:B01234-:R-:W-:Y:S02]  /*0e60*/  IMAD.IADD R11, R7, 0x1, R16 ;  /* 0x00000001070b7824 */ /* 0x01ffe400078e0210 */
[----:B------:R-:W-:Y:S01]  /*0e70*/  VIADD R16, R16, 0x1 ;  /* 0x0000000110107836 */ /* 0x000fe20000000000 */
[----:B------:R-:W-:-:S06]  /*0e80*/  ULEA UR5, UR6, UR5, 0x18 ;  /* 0x0000000506057291 */ /* 0x000fcc000f8ec0ff */
[----:B------:R-:W-:-:S05]  /*0e90*/  LEA R11, R11, UR5, 0x2 ;  /* 0x000000050b0b7c11 */ /* 0x000fca000f8e10ff */
[----:B------:R0:W-:Y:S01]  /*0ea0*/  STS [R11], R22 ;  /* 0x000000160b007388 */ /* 0x0001e20000000800 */
[----:B------:R-:W-:Y:S05]  /*0eb0*/  BRA `(.L_x_28) ;  /* 0x0000000000147947 */ /* 0x000fea0003800000 */
.L_x_29:
[----:B------:R-:W-:-:S04]  /*0ec0*/  UIADD3 UR5, UPT, UPT, UR4, 0x1c00, URZ ;  /* 0x00001c0004057890 */ /* 0x000fc8000fffe0ff */
[----:B------:R-:W-:-:S06]  /*0ed0*/  ULEA UR5, UR6, UR5, 0x18 ;  /* 0x0000000506057291 */ /* 0x000fcc000f8ec0ff */
[C---:B01234-:R-:W-:Y:S02]  /*0ee0*/  LEA R11, R22.reuse, UR5, 0x2 ;  /* 0x00000005160b7c11 */ /* 0x05ffe4000f8e10ff */
[----:B------:R-:W-:-:S03]  /*0ef0*/  IADD3 R22, PT, PT, R22, 0x1, RZ ;  /* 0x0000000116167810 */ /* 0x000fc60007ffe0ff */
[----:B------:R0:W-:Y:S04]  /*0f00*/  STS [R11], R16 ;  /* 0x000000100b007388 */ /* 0x0001e80000000800 */
.L_x_28:
[----:B------:R-:W-:Y:S05]  /*0f10*/  BSYNC.RECONVERGENT B0 ;  /* 0x0000000000007941 */ /* 0x000fea0003800200 */
.L_x_27:
        /* <DEDUP_REMOVED lines=17> */
.L_x_36:
[----:B------:R-:W-:Y:S05]  /*1030*/  BSYNC.RELIABLE B1 ;  /* 0x0000000000017941 */ /* 0x000fea0003800100 */
.L_x_35:
[----:B------:R-:W-:Y:S01]  /*1040*/  UIADD3 UR5, UPT, UPT, UR4, 0x1c00, URZ ;  /* 0x00001c0004057890 */ /* 0x000fe2000fffe0ff */
[----:B01234-:R-:W-:Y:S02]  /*1050*/  IMAD.IADD R11, R7, 0x1, R16 ;  /* 0x00000001070b7824 */ /* 0x01ffe400078e0210 */
[----:B------:R-:W-:Y:S01]  /*1060*/  VIADD R16, R16, 0x1 ;  /* 0x0000000110107836 */ /* 0x000fe20000000000 */
[----:B------:R-:W-:-:S06]  /*1070*/  ULEA UR5, UR6, UR5, 0x18 ;  /* 0x0000000506057291 */ /* 0x000fcc000f8ec0ff */
[----:B------:R-:W-:-:S05]  /*1080*/  LEA R11, R11, UR5, 0x2 ;  /* 0x000000050b0b7c11 */ /* 0x000fca000f8e10ff */
[----:B------:R0:W-:Y:S01]  /*1090*/  STS [R11], R22 ;  /* 0x000000160b007388 */ /* 0x0001e20000000800 */
[----:B------:R-:W-:Y:S05]  /*10a0*/  BRA `(.L_x_33) ;  /* 0x0000000000147947 */ /* 0x000fea0003800000 */
.L_x_34:
[----:B------:R-:W-:-:S04]  /*10b0*/  UIADD3 UR5, UPT, UPT, UR4, 0x1c00, URZ ;  /* 0x00001c0004057890 */ /* 0x000fc8000fffe0ff */
[----:B------:R-:W-:-:S06]  /*10c0*/  ULEA UR5, UR6, UR5, 0x18 ;  /* 0x0000000506057291 */ /* 0x000fcc000f8ec0ff */
[C---:B01234-:R-:W-:Y:S01]  /*10d0*/  LEA R11, R22.reuse, UR5, 0x2 ;  /* 0x00000005160b7c11 */ /* 0x05ffe2000f8e10ff */
[----:B------:R-:W-:-:S04]  /*10e0*/  VIADD R22, R22, 0x1 ;  /* 0x0000000116167836 */ /* 0x000fc80000000000 */
[----:B------:R0:W-:Y:S03]  /*10f0*/  STS [R11], R16 ;  /* 0x000000100b007388 */ /* 0x0001e60000000800 */
.L_x_33:
[----:B------:R-:W-:Y:S05]  /*1100*/  BSYNC.RECONVERGENT B0 ;  /* 0x0000000000007941 */ /* 0x000fea0003800200 */
.L_x_32:
        /* <DEDUP_REMOVED lines=17> */
.L_x_41:
[----:B------:R-:W-:Y:S05]  /*1220*/  BSYNC.RELIABLE B1 ;  /* 0x0000000000017941 */ /* 0x000fea0003800100 */
.L_x_40:
[----:B------:R-:W-:Y:S01]  /*1230*/  UIADD3 UR5, UPT, UPT, UR4, 0x1c00, URZ ;  /* 0x00001c0004057890 */ /* 0x000fe2000fffe0ff */
[----:B01234-:R-:W-:Y:S01]  /*1240*/  IMAD.IADD R11, R7, 0x1, R16 ;  /* 0x00000001070b7824 */ /* 0x01ffe200078e0210 */
[----:B------:R-:W-:Y:S02]  /*1250*/  IADD3 R16, PT, PT, R16, 0x1, RZ ;  /* 0x0000000110107810 */ /* 0x000fe40007ffe0ff */
[----:B------:R-:W-:-:S06]  /*1260*/  ULEA UR5, UR6, UR5, 0x18 ;  /* 0x0000000506057291 */ /* 0x000fcc000f8ec0ff */
[----:B------:R-:W-:-:S05]  /*1270*/  LEA R11, R11, UR5, 0x2 ;  /* 0x000000050b0b7c11 */ /* 0x000fca000f8e10ff */
[----:B------:R0:W-:Y:S01]  /*1280*/  STS [R11], R22 ;  /* 0x000000160b007388 */ /* 0x0001e20000000800 */
[----:B------:R-:W-:Y:S05]  /*1290*/  BRA `(.L_x_38) ;  /* 0x0000000000147947 */ /* 0x000fea0003800000 */
.L_x_39:
[----:B------:R-:W-:-:S04]  /*12a0*/  UIADD3 UR5, UPT, UPT, UR4, 0x1c00, URZ ;  /* 0x00001c0004057890 */ /* 0x000fc8000fffe0ff */
[----:B------:R-:W-:-:S06]  /*12b0*/  ULEA UR5, UR6, UR5, 0x18 ;  /* 0x0000000506057291 */ /* 0x000fcc000f8ec0ff */
[C---:B01234-:R-:W-:Y:S01]  /*12c0*/  LEA R11, R22.reuse, UR5, 0x2 ;  /* 0x00000005160b7c11 */ /* 0x05ffe2000f8e10ff */
[----:B------:R-:W-:-:S04]  /*12d0*/  VIADD R22, R22, 0x1 ;  /* 0x0000000116167836 */ /* 0x000fc80000000000 */
[----:B------:R0:W-:Y:S03]  /*12e0*/  STS [R11], R16 ;  /* 0x000000100b007388 */ /* 0x0001e60000000800 */
.L_x_38:
[----:B------:R-:W-:Y:S05]  /*12f0*/  BSYNC.RECONVERGENT B0 ;  /* 0x0000000000007941 */ /* 0x000fea0003800200 */
.L_x_37:
        /* <DEDUP_REMOVED lines=17> */
.L_x_46:
[----:B------:R-:W-:Y:S05]  /*1410*/  BSYNC.RELIABLE B1 ;  /* 0x0000000000017941 */ /* 0x000fea0003800100 */
.L_x_45:
[----:B------:R-:W-:Y:S01]  /*1420*/  UIADD3 UR5, UPT, UPT, UR4, 0x1c00, URZ ;  /* 0x00001c0004057890 */ /* 0x000fe2000fffe0ff */
[----:B01234-:R-:W-:Y:S02]  /*1430*/  IMAD.IADD R11, R7, 0x1, R16 ;  /* 0x00000001070b7824 */ /* 0x01ffe400078e0210 */
[----:B------:R-:W-:Y:S01]  /*1440*/  VIADD R16, R16, 0x1 ;  /* 0x0000000110107836 */ /* 0x000fe20000000000 */
[----:B------:R-:W-:-:S06]  /*1450*/  ULEA UR5, UR6, UR5, 0x18 ;  /* 0x0000000506057291 */ /* 0x000fcc000f8ec0ff */
[----:B------:R-:W-:-:S05]  /*1460*/  LEA R11, R11, UR5, 0x2 ;  /* 0x000000050b0b7c11 */ /* 0x000fca000f8e10ff */
[----:B------:R0:W-:Y:S01]  /*1470*/  STS [R11], R22 ;  /* 0x000000160b007388 */ /* 0x0001e20000000800 */
[----:B------:R-:W-:Y:S05]  /*1480*/  BRA `(.L_x_43) ;  /* 0x0000000000147947 */ /* 0x000fea0003800000 */
.L_x_44:
[----:B------:R-:W-:-:S04]  /*1490*/  UIADD3 UR5, UPT, UPT, UR4, 0x1c00, URZ ;  /* 0x00001c0004057890 */ /* 0x000fc8000fffe0ff */
[----:B------:R-:W-:-:S06]  /*14a0*/  ULEA UR5, UR6, UR5, 0x18 ;  /* 0x0000000506057291 */ /* 0x000fcc000f8ec0ff */
[C---:B01234-:R-:W-:Y:S01]  /*14b0*/  LEA R11, R22.reuse, UR5, 0x2 ;  /* 0x00000005160b7c11 */ /* 0x05ffe2000f8e10ff */
[----:B------:R-:W-:-:S04]  /*14c0*/  VIADD R22, R22, 0x1 ;  /* 0x0000000116167836 */ /* 0x000fc80000000000 */
[----:B------:R0:W-:Y:S03]  /*14d0*/  STS [R11], R16 ;  /* 0x000000100b007388 */ /* 0x0001e60000000800 */
.L_x_43:
[----:B------:R-:W-:Y:S05]  /*14e0*/  BSYNC.RECONVERGENT B0 ;  /* 0x0000000000007941 */ /* 0x000fea0003800200 */
.L_x_42:
        /* <DEDUP_REMOVED lines=9> */
[----:B01234-:R-:W-:Y:S01]  /*1580*/  IMAD.IADD R11, R7, 0x1, R16 ;  /* 0x00000001070b7824 */ /* 0x01ffe200078e0210 */
[----:B------:R-:W-:-:S04]  /*1590*/  LEA R9, R22, UR7, 0x2 ;  /* 0x0000000716097c11 */ /* 0x000fc8000f8e10ff */
[----:B------:R-:W-:Y:S02]  /*15a0*/  LEA R11, R11, UR7, 0x2 ;  /* 0x000000070b0b7c11 */ /* 0x000fe4000f8e10ff */
[----:B------:R-:W-:Y:S04]  /*15b0*/  LDS R9, [R9] ;  /* 0x0000000009097984 */ /* 0x000fe80000000800 */
[----:B------:R-:W0:Y:S02]  /*15c0*/  LDS R18, [R11] ;  /* 0x000000000b127984 */ /* 0x000e240000000800 */
[----:B0-----:R-:W-:-:S13]  /*15d0*/  ISETP.GE.U32.AND P0, PT, R9, R18, PT ;  /* 0x000000120900720c */ /* 0x001fda0003f06070 */
[----:B------:R-:W-:Y:S05]  /*15e0*/  @!P0 BREAK.RELIABLE B1 ;  /* 0x0000000000018942 */ /* 0x000fea0003800100 */
[----:B------:R-:W-:Y:S05]  /*15f0*/  @!P0 BRA `(.L_x_49) ;  /* 0x00000000001c8947 */ /* 0x000fea0003800000 */
.L_x_51:
[----:B------:R-:W-:Y:S05]  /*1600*/  BSYNC.RELIABLE B1 ;  /* 0x0000000000017941 */ /* 0x000fea0003800100 */
.L_x_50:
[----:B------:R-:W-:Y:S01]  /*1610*/  UIADD3 UR5, UPT, UPT, UR4, 0x1c00, URZ ;  /* 0x00001c0004057890 */ /* 0x000fe2000fffe0ff */
[----:B------:R-:W-:-:S03]  /*1620*/  IADD3 R9, PT, PT, R7, R16, RZ ;  /* 0x0000001007097210 */ /* 0x000fc60007ffe0ff */
[----:B------:R-:W-:-:S06]  /*1630*/  ULEA UR5, UR6, UR5, 0x18 ;  /* 0x0000000506057291 */ /* 0x000fcc000f8ec0ff */
[----:B------:R-:W-:-:S05]  /*1640*/  LEA R9, R9, UR5, 0x2 ;  /* 0x0000000509097c11 */ /* 0x000fca000f8e10ff */
[----:B------:R0:W-:Y:S01]  /*1650*/  STS [R9], R22 ;  /* 0x0000001609007388 */ /* 0x0001e20000000800 */
[----:B------:R-:W-:Y:S05]  /*1660*/  BRA `(.L_x_48) ;  /* 0x0000000000107947 */ /* 0x000fea0003800000 */
.L_x_49:
[----:B------:R-:W-:-:S04]  /*1670*/  UIADD3 UR5, UPT, UPT, UR4, 0x1c00, URZ ;  /* 0x00001c0004057890 */ /* 0x000fc8000fffe0ff */
[----:B------:R-:W-:-:S06]  /*1680*/  ULEA UR5, UR6, UR5, 0x18 ;  /* 0x0000000506057291 */ /* 0x000fcc000f8ec0ff */
[----:B------:R-:W-:-:S05]  /*1690*/  LEA R9, R22, UR5, 0x2 ;  /* 0x0000000516097c11 */ /* 0x000fca000f8e10ff */
[----:B------:R0:W-:Y:S02]  /*16a0*/  STS [R9], R16 ;  /* 0x0000001009007388 */ /* 0x0001e40000000800 */
.L_x_48:
[----:B------:R-:W-:Y:S05]  /*16b0*/  BSYNC.RECONVERGENT B0 ;  /* 0x0000000000007941 */ /* 0x000fea0003800200 */
.L_x_47:
[----:B------:R-:W-:Y:S05]  /*16c0*/  WARPSYNC.ALL ;  /* 0x0000000000007948 */ /* 0x000fea0003800000 */
[----:B------:R-:W-:Y:S01]  /*16d0*/  IMAD R0, R0, 0x700, R2 ;  /* 0x0000070000007824 */ /* 0x000fe200078e0202 */
[----:B------:R-:W-:Y:S01]  /*16e0*/  UIADD3 UR4, UPT, UPT, UR4, 0x1c00, URZ ;  /* 0x00001c0004047890 */ /* 0x000fe2000fffe0ff */
[----:B------:R-:W-:Y:S02]  /*16f0*/  BAR.SYNC.DEFER_BLOCKING 0x0 ;  /* 0x0000000000007b1d */ /* 0x000fe40000010000 */
[C---:B0-----:R-:W-:Y:S01]  /*1700*/  VIADD R16, R0.reuse, 0x100 ;  /* 0x0000010000107836 */ /* 0x041fe20000000000 */
[CC--:B------:R-:W-:Y:S01]  /*1710*/  ISETP.GE.U32.AND P6, PT, R0.reuse, R5.reuse, PT ;  /* 0x000000050000720c */ /* 0x0c0fe20003fc6070 */
[C---:B------:R-:W-:Y:S01]  /*1720*/  VIADD R18, R0.reuse, 0x200 ;  /* 0x0000020000127836 */ /* 0x040fe20000000000 */
[----:B------:R-:W-:Y:S01]  /*1730*/  ULEA UR4, UR6, UR4, 0x18 ;  /* 0x0000000406047291 */ /* 0x000fe2000f8ec0ff */
[----:B------:R-:W-:Y:S01]  /*1740*/  VIADD R22, R0, 0x300 ;  /* 0x0000030000167836 */ /* 0x000fe20000000000 */
[-C--:B------:R-:W-:Y:S01]  /*1750*/  ISETP.GE.U32.AND P0, PT, R16, R5.reuse, PT ;  /* 0x000000051000720c */ /* 0x080fe20003f06070 */
[----:B------:R-:W-:Y:S01]  /*1760*/  VIADD R16, R0, 0x400 ;  /* 0x0000040000107836 */ /* 0x000fe20000000000 */
[-C--:B------:R-:W-:Y:S01]  /*1770*/  ISETP.GE.U32.AND P1, PT, R18, R5.reuse, PT ;  /* 0x000000051200720c */ /* 0x080fe20003f26070 */
[C---:B------:R-:W-:Y:S01]  /*1780*/  VIADD R18, R0.reuse, 0x500 ;  /* 0x0000050000127836 */ /* 0x040fe20000000000 */
[----:B------:R-:W-:Y:S01]  /*1790*/  BSSY.RECONVERGENT B0, `(.L_x_52) ;  /* 0x0000014000007945 */ /* 0x000fe20003800200 */
[----:B------:R-:W-:Y:S01]  /*17a0*/  VIADD R0, R0, 0x600 ;  /* 0x0000060000007836 */ /* 0x000fe20000000000 */
[----:B------:R-:W-:-:S02]  /*17b0*/  ISETP.GE.U32.AND P2, PT, R22, R5, PT ;  /* 0x000000051600720c */ /* 0x000fc40003f46070 */
[-C--:B------:R-:W-:Y:S02]  /*17c0*/  ISETP.GE.U32.AND P3, PT, R16, R5.reuse, PT ;  /* 0x000000051000720c */ /* 0x080fe40003f66070 */
[-C--:B------:R-:W-:Y:S02]  /*17d0*/  ISETP.GE.U32.AND P5, PT, R0, R5.reuse, PT ;  /* 0x000000050000720c */ /* 0x080fe40003fa6070 */
[----:B------:R-:W-:Y:S02]  /*17e0*/  LEA R0, R2, UR4, 0x2 ;  /* 0x0000000402007c11 */ /* 0x000fe4000f8e10ff */
[----:B------:R-:W-:Y:S01]  /*17f0*/  ISETP.GE.U32.AND P4, PT, R18, R5, PT ;  /* 0x000000051200720c */ /* 0x000fe20003f86070 */
[----:B------:R-:W-:-:S12]  /*1800*/  @P6 BRA `(.L_x_53) ;  /* 0x0000000000306947 */ /* 0x000fd80003800000 */
[----:B------:R-:W0:Y:S01]  /*1810*/  LDS R5, [R0] ;  /* 0x0000000000057984 */ /* 0x000e220000000800 */
[----:B------:R-:W-:-:S13]  /*1820*/  ISETP.GE.U32.AND P6, PT, R2, R7, PT ;  /* 0x000000070200720c */ /* 0x000fda0003fc6070 */
[----:B------:R-:W5:Y:S01]  /*1830*/  @!P6 LDC.64 R18, c[0x0][0x3a8] ;  /* 0x0000ea00ff12eb82 */ /* 0x000f620000000a00 */
[----:B------:R-:W-:Y:S02]  /*1840*/  @!P6 IADD3 R9, PT, PT, R3, R2, RZ ;  /* 0x000000020309e210 */ /* 0x000fe40007ffe0ff */
[----:B-1234-:R-:W-:-:S05]  /*1850*/  @P6 IADD3 R11, PT, PT, -R7, R20, R2 ;  /* 0x00000014070b6210 */ /* 0x01efca0007ffe102 */
[----:B------:R-:W1:Y:S01]  /*1860*/  @P6 LDC.64 R16, c[0x0][0x3b0] ;  /* 0x0000ec00ff106b82 */ /* 0x000e620000000a00 */
[----:B-----5:R-:W-:-:S04]  /*1870*/  @!P6 IMAD.WIDE.U32 R18, R9, 0x4, R18 ;  /* 0x000000040912e825 */ /* 0x020fc800078e0012 */
[--C-:B0-----:R-:W-:Y:S02]  /*1880*/  @!P6 IMAD.IADD R9, R20, 0x1, R5.reuse ;  /* 0x000000011409e824 */ /* 0x101fe400078e0205 */
[----:B------:R-:W-:Y:S02]  /*1890*/  @P6 IMAD.IADD R5, R3, 0x1, R5 ;  /* 0x0000000103056824 */ /* 0x000fe400078e0205 */
[----:B-1----:R-:W-:Y:S01]  /*18a0*/  @P6 IMAD.WIDE.U32 R16, R11, 0x4, R16 ;  /* 0x000000040b106825 */ /* 0x002fe200078e0010 */
[----:B------:R0:W-:Y:S04]  /*18b0*/  @!P6 STG.E desc[UR8][R18.64], R9 ;  /* 0x000000091200e986 */ /* 0x0001e8000c101908 */
[----:B------:R0:W-:Y:S02]  /*18c0*/  @P6 STG.E desc[UR8][R16.64], R5 ;  /* 0x0000000510006986 */ /* 0x0001e4000c101908 */
.L_x_53:
[----:B------:R-:W-:Y:S05]  /*18d0*/  BSYNC.RECONVERGENT B0 ;  /* 0x0000000000007941 */ /* 0x000fea0003800200 */
.L_x_52:
[----:B------:R-:W-:Y:S04]  /*18e0*/  BSSY.RECONVERGENT B0, `(.L_x_54) ;  /* 0x000000e000007945 */ /* 0x000fe80003800200 */
[----:B------:R-:W-:Y:S05]  /*18f0*/  @P0 BRA `(.L_x_55) ;  /* 0x0000000000300947 */ /* 0x000fea0003800000 */
[----:B------:R-:W5:Y:S01]  /*1900*/  LDS R2, [R0+0x400] ;  /* 0x0004000000027984 */ /* 0x000f620000000800 */
[----:B------:R-:W-:-:S13]  /*1910*/  ISETP.GE.U32.AND P0, PT, R4, R7, PT ;  /* 0x000000070400720c */ /* 0x000fda0003f06070 */
[----:B0-----:R-:W0:Y:S01]  /*1920*/  @P0 LDC.64 R18, c[0x0][0x3b0] ;  /* 0x0000ec00ff120b82 */ /* 0x001e220000000a00 */
[--C-:B------:R-:W-:Y:S02]  /*1930*/  @P0 IMAD.IADD R5, R15, 0x1, R4.reuse ;  /* 0x000000010f050824 */ /* 0x100fe400078e0204 */
[----:B-1234-:R-:W-:-:S05]  /*1940*/  @!P0 IMAD.IADD R11, R3, 0x1, R4 ;  /* 0x00000001030b8824 */ /* 0x01efca00078e0204 */
[----:B------:R-:W1:Y:S01]  /*1950*/  @!P0 LDC.64 R16, c[0x0][0x3a8] ;  /* 0x0000ea00ff108b82 */ /* 0x000e620000000a00 */
[----:B0-----:R-:W-:-:S04]  /*1960*/  @P0 IMAD.WIDE.U32 R4, R5, 0x4, R18 ;  /* 0x0000000405040825 */ /* 0x001fc800078e0012 */
[----:B-----5:R-:W-:Y:S02]  /*1970*/  @P0 IMAD.IADD R9, R3, 0x1, R2 ;  /* 0x0000000103090824 */ /* 0x020fe400078e0202 */
[----:B-1----:R-:W-:-:S03]  /*1980*/  @!P0 IMAD.WIDE.U32 R16, R11, 0x4, R16 ;  /* 0x000000040b108825 */ /* 0x002fc600078e0010 */
[----:B------:R0:W-:Y:S01]  /*1990*/  @P0 STG.E desc[UR8][R4.64], R9 ;  /* 0x0000000904000986 */ /* 0x0001e2000c101908 */
[----:B------:R-:W-:-:S05]  /*19a0*/  @!P0 IMAD.IADD R11, R20, 0x1, R2 ;  /* 0x00000001140b8824 */ /* 0x000fca00078e0202 */
[----:B------:R0:W-:Y:S02]  /*19b0*/  @!P0 STG.E desc[UR8][R16.64], R11 ;  /* 0x0000000b10008986 */ /* 0x0001e4000c101908 */
.L_x_55:
[----:B------:R-:W-:Y:S05]  /*19c0*/  BSYNC.RECONVERGENT B0 ;  /* 0x0000000000007941 */ /* 0x000fea0003800200 */
.L_x_54:
[----:B------:R-:W-:Y:S04]  /*19d0*/  BSSY.RECONVERGENT B0, `(.L_x_56) ;  /* 0x000000e000007945 */ /* 0x000fe80003800200 */
[----:B------:R-:W-:Y:S05]  /*19e0*/  @P1 BRA `(.L_x_57) ;  /* 0x0000000000301947 */ /* 0x000fea0003800000 */
[----:B------:R-:W5:Y:S01]  /*19f0*/  LDS R2, [R0+0x800] ;  /* 0x0008000000027984 */ /* 0x000f620000000800 */
[----:B------:R-:W-:-:S13]  /*1a00*/  ISETP.GE.U32.AND P0, PT, R6, R7, PT ;  /* 0x000000070600720c */ /* 0x000fda0003f06070 */
[----:B0-----:R-:W0:Y:S01]  /*1a10*/  @P0 LDC.64 R16, c[0x0][0x3b0] ;  /* 0x0000ec00ff100b82 */ /* 0x001e220000000a00 */
[----:B------:R-:W-:Y:S01]  /*1a20*/  @P0 IADD3 R9, PT, PT, R15, R6, RZ ;  /* 0x000000060f090210 */ /* 0x000fe20007ffe0ff */
[----:B-1234-:R-:W-:-:S06]  /*1a30*/  @!P0 IMAD.IADD R11, R3, 0x1, R6 ;  /* 0x00000001030b8824 */ /* 0x01efcc00078e0206 */
[----:B------:R-:W1:Y:S01]  /*1a40*/  @!P0 LDC.64 R4, c[0x0][0x3a8] ;  /* 0x0000ea00ff048b82 */ /* 0x000e620000000a00 */
[----:B0-----:R-:W-:-:S04]  /*1a50*/  @P0 IMAD.WIDE.U32 R16, R9, 0x4, R16 ;  /* 0x0000000409100825 */ /* 0x001fc800078e0010 */
[----:B-----5:R-:W-:Y:S02]  /*1a60*/  @P0 IMAD.IADD R9, R3, 0x1, R2 ;  /* 0x0000000103090824 */ /* 0x020fe400078e0202 */
[----:B-1----:R-:W-:-:S03]  /*1a70*/  @!P0 IMAD.WIDE.U32 R4, R11, 0x4, R4 ;  /* 0x000000040b048825 */ /* 0x002fc600078e0004 */
[----:B------:R0:W-:Y:S01]  /*1a80*/  @P0 STG.E desc[UR8][R16.64], R9 ;  /* 0x0000000910000986 */ /* 0x0001e2000c101908 */
[----:B------:R-:W-:-:S05]  /*1a90*/  @!P0 IMAD.IADD R11, R20, 0x1, R2 ;  /* 0x00000001140b8824 */ /* 0x000fca00078e0202 */
[----:B------:R0:W-:Y:S02]  /*1aa0*/  @!P0 STG.E desc[UR8][R4.64], R11 ;  /* 0x0000000b04008986 */ /* 0x0001e4000c101908 */
.L_x_57:
[----:B------:R-:W-:Y:S05]  /*1ab0*/  BSYNC.RECONVERGENT B0 ;  /* 0x0000000000007941 */ /* 0x000fea0003800200 */
.L_x_56:
[----:B------:R-:W-:Y:S04]  /*1ac0*/  BSSY.RECONVERGENT B0, `(.L_x_58) ;  /* 0x000000e000007945 */ /* 0x000fe80003800200 */
[----:B------:R-:W-:Y:S05]  /*1ad0*/  @P2 BRA `(.L_x_59) ;  /* 0x0000000000302947 */ /* 0x000fea0003800000 */
[----:B------:R-:W1:Y:S01]  /*1ae0*/  LDS R2, [R0+0xc00] ;  /* 0x000c000000027984 */ /* 0x000e620000000800 */
[----:B------:R-:W-:-:S13]  /*1af0*/  ISETP.GE.U32.AND P0, PT, R8, R7, PT ;  /* 0x000000070800720c */ /* 0x000fda0003f06070 */
[----:B0-----:R-:W0:Y:S01]  /*1b00*/  @P0 LDC.64 R16, c[0x0][0x3b0] ;  /* 0x0000ec00ff100b82 */ /* 0x001e220000000a00 */
[--C-:B------:R-:W-:Y:S02]  /*1b10*/  @P0 IMAD.IADD R9, R15, 0x1, R8.reuse ;  /* 0x000000010f090824 */ /* 0x100fe400078e0208 */
[----:B------:R-:W-:-:S05]  /*1b20*/  @!P0 IMAD.IADD R13, R3, 0x1, R8 ;  /* 0x00000001030d8824 */ /* 0x000fca00078e0208 */
[----:B------:R-:W5:Y:S01]  /*1b30*/  @!P0 LDC.64 R4, c[0x0][0x3a8] ;  /* 0x0000ea00ff048b82 */ /* 0x000f620000000a00 */
[----:B0-----:R-:W-:-:S04]  /*1b40*/  @P0 IMAD.WIDE.U32 R8, R9, 0x4, R16 ;  /* 0x0000000409080825 */ /* 0x001fc800078e0010 */
[----:B-1234-:R-:W-:Y:S02]  /*1b50*/  @P0 IMAD.IADD R11, R3, 0x1, R2 ;  /* 0x00000001030b0824 */ /* 0x01efe400078e0202 */
[----:B-----5:R-:W-:Y:S01]  /*1b60*/  @!P0 IMAD.WIDE.U32 R4, R13, 0x4, R4 ;  /* 0x000000040d048825 */ /* 0x020fe200078e0004 */
[----:B------:R-:W-:Y:S02]  /*1b70*/  @!P0 IADD3 R13, PT, PT, R20, R2, RZ ;  /* 0x00000002140d8210 */ /* 0x000fe40007ffe0ff */
[----:B------:R0:W-:Y:S04]  /*1b80*/  @P0 STG.E desc[UR8][R8.64], R11 ;  /* 0x0000000b08000986 */ /* 0x0001e8000c101908 */
[----:B------:R0:W-:Y:S02]  /*1b90*/  @!P0 STG.E desc[UR8][R4.64], R13 ;  /* 0x0000000d04008986 */ /* 0x0001e4000c101908 */
.L_x_59:
[----:B------:R-:W-:Y:S05]  /*1ba0*/  BSYNC.RECONVERGENT B0 ;  /* 0x0000000000007941 */ /* 0x000fea0003800200 */
.L_x_58:
[----:B------:R-:W-:Y:S04]  /*1bb0*/  BSSY.RECONVERGENT B0, `(.L_x_60) ;  /* 0x000000e000007945 */ /* 0x000fe80003800200 */
[----:B------:R-:W-:Y:S05]  /*1bc0*/  @P3 BRA `(.L_x_61) ;  /* 0x0000000000303947 */ /* 0x000fea0003800000 */
[----:B------:R-:W5:Y:S01]  /*1bd0*/  LDS R2, [R0+0x1000] ;  /* 0x0010000000027984 */ /* 0x000f620000000800 */
[----:B------:R-:W-:-:S13]  /*1be0*/  ISETP.GE.U32.AND P0, PT, R10, R7, PT ;  /* 0x000000070a00720c */ /* 0x000fda0003f06070 */
[----:B0-----:R-:W0:Y:S01]  /*1bf0*/  @P0 LDC.64 R8, c[0x0][0x3b0] ;  /* 0x0000ec00ff080b82 */ /* 0x001e220000000a00 */
[--C-:B-1234-:R-:W-:Y:S02]  /*1c00*/  @P0 IMAD.IADD R11, R15, 0x1, R10.reuse ;  /* 0x000000010f0b0824 */ /* 0x11efe400078e020a */
[----:B------:R-:W-:-:S05]  /*1c10*/  @!P0 IMAD.IADD R13, R3, 0x1, R10 ;  /* 0x00000001030d8824 */ /* 0x000fca00078e020a */
[----:B------:R-:W1:Y:S01]  /*1c20*/  @!P0 LDC.64 R4, c[0x0][0x3a8] ;  /* 0x0000ea00ff048b82 */ /* 0x000e620000000a00 */
[----:B0-----:R-:W-:-:S04]  /*1c30*/  @P0 IMAD.WIDE.U32 R8, R11, 0x4, R8 ;  /* 0x000000040b080825 */ /* 0x001fc800078e0008 */
[----:B-----5:R-:W-:Y:S02]  /*1c40*/  @P0 IMAD.IADD R11, R3, 0x1, R2 ;  /* 0x00000001030b0824 */ /* 0x020fe400078e0202 */
[----:B-1----:R-:W-:-:S03]  /*1c50*/  @!P0 IMAD.WIDE.U32 R4, R13, 0x4, R4 ;  /* 0x000000040d048825 */ /* 0x002fc600078e0004 */
[----:B------:R0:W-:Y:S01]  /*1c60*/  @P0 STG.E desc[UR8][R8.64], R11 ;  /* 0x0000000b08000986 */ /* 0x0001e2000c101908 */
[----:B------:R-:W-:-:S05]  /*1c70*/  @!P0 IMAD.IADD R13, R20, 0x1, R2 ;  /* 0x00000001140d8824 */ /* 0x000fca00078e0202 */
[----:B------:R0:W-:Y:S02]  /*1c80*/  @!P0 STG.E desc[UR8][R4.64], R13 ;  /* 0x0000000d04008986 */ /* 0x0001e4000c101908 */
.L_x_61:
[----:B------:R-:W-:Y:S05]  /*1c90*/  BSYNC.RECONVERGENT B0 ;  /* 0x0000000000007941 */ /* 0x000fea0003800200 */
.L_x_60:
        /* <DEDUP_REMOVED lines=8> */
[----:B0-----:R-:W-:Y:S01]  /*1d20*/  @P0 IMAD.WIDE.U32 R4, R11, 0x4, R4 ;  /* 0x000000040b040825 */ /* 0x001fe200078e0004 */
[----:B-----5:R-:W-:-:S05]  /*1d30*/  @P0 IADD3 R11, PT, PT, R3, R2, RZ ;  /* 0x00000002030b0210 */ /* 0x020fca0007ffe0ff */
[----:B------:R0:W-:Y:S01]  /*1d40*/  @P0 STG.E desc[UR8][R4.64], R11 ;  /* 0x0000000b04000986 */ /* 0x0001e2000c101908 */
[----:B-1----:R-:W-:-:S04]  /*1d50*/  @!P0 IMAD.WIDE.U32 R8, R13, 0x4, R8 ;  /* 0x000000040d088825 */ /* 0x002fc800078e0008 */
[----:B------:R-:W-:-:S05]  /*1d60*/  @!P0 IMAD.IADD R13, R20, 0x1, R2 ;  /* 0x00000001140d8824 */ /* 0x000fca00078e0202 */
[----:B------:R0:W-:Y:S02]  /*1d70*/  @!P0 STG.E desc[UR8][R8.64], R13 ;  /* 0x0000000d08008986 */ /* 0x0001e4000c101908 */
.L_x_63:
[----:B------:R-:W-:Y:S05]  /*1d80*/  BSYNC.RECONVERGENT B0 ;  /* 0x0000000000007941 */ /* 0x000fea0003800200 */
.L_x_62:
[----:B------:R-:W-:Y:S05]  /*1d90*/  @P5 EXIT ;  /* 0x000000000000594d */ /* 0x000fea0003800000 */
[----:B------:R-:W-:-:S13]  /*1da0*/  ISETP.GE.U32.AND P0, PT, R14, R7, PT ;  /* 0x000000070e00720c */ /* 0x000fda0003f06070 */
[----:B------:R-:W5:Y:S01]  /*1db0*/  @P0 LDS R2, [R0+0x1800] ;  /* 0x0018000000020984 */ /* 0x000f620000000800 */
[----:B0-----:R-:W0:Y:S01]  /*1dc0*/  @P0 LDC.64 R4, c[0x0][0x3b0] ;  /* 0x0000ec00ff040b82 */ /* 0x001e220000000a00 */
[----:B------:R-:W-:-:S04]  /*1dd0*/  @P0 IMAD.IADD R15, R15, 0x1, R14 ;  /* 0x000000010f0f0824 */ /* 0x000fc800078e020e */
[----:B0-----:R-:W-:-:S04]  /*1de0*/  @P0 IMAD.WIDE.U32 R4, R15, 0x4, R4 ;  /* 0x000000040f040825 */ /* 0x001fc800078e0004 */
[----:B-----5:R-:W-:-:S05]  /*1df0*/  @P0 IMAD.IADD R7, R3, 0x1, R2 ;  /* 0x0000000103070824 */ /* 0x020fca00078e0202 */
[----:B------:R0:W-:Y:S01]  /*1e00*/  @P0 STG.E desc[UR8][R4.64], R7 ;  /* 0x0000000704000986 */ /* 0x0001e2000c101908 */
[----:B------:R-:W-:Y:S05]  /*1e10*/  @P0 EXIT ;  /* 0x000000000000094d */ /* 0x000fea0003800000 */
[----:B0-----:R-:W0:Y:S01]  /*1e20*/  LDS R7, [R0+0x1800] ;  /* 0x0018000000077984 */ /* 0x001e220000000800 */
[----:B------:R-:W5:Y:S01]  /*1e30*/  LDC.64 R4, c[0x0][0x3a8] ;  /* 0x0000ea00ff047b82 */ /* 0x000f620000000a00 */
[----:B------:R-:W-:-:S04]  /*1e40*/  IMAD.IADD R3, R3, 0x1, R14 ;  /* 0x0000000103037824 */ /* 0x000fc800078e020e */
[----:B-----5:R-:W-:-:S04]  /*1e50*/  IMAD.WIDE.U32 R2, R3, 0x4, R4 ;  /* 0x0000000403027825 */ /* 0x020fc800078e0004 */
[----:B0-----:R-:W-:-:S05]  /*1e60*/  IMAD.IADD R7, R20, 0x1, R7 ;  /* 0x0000000114077824 */ /* 0x001fca00078e0207 */
[----:B------:R-:W-:Y:S01]  /*1e70*/  STG.E desc[UR8][R2.64], R7 ;  /* 0x0000000702007986 */ /* 0x000fe2000c101908 */
[----:B------:R-:W-:Y:S05]  /*1e80*/  EXIT ;  /* 0x000000000000794d */ /* 0x000fea0003800000 */
.L_x_64:
[----:B------:R-:W-:-:S00]  /*1e90*/  BRA `(.L_x_64) ;  /* 0xfffffffc00fc7947 */ /* 0x000fc0000383ffff */
[----:B------:R-:W-:-:S00]  /*1ea0*/  NOP ;  /* 0x0000000000007918 */ /* 0x000fc00000000000 */
        /* <DEDUP_REMOVED lines=13> */
.L_x_138:


//--------------------- .text._Z20merge_path_partitionIL5Bound1Ej2ltIjELj128EEvPKT0_S5_iiiiT1_Pi --------------------------
	.section	.text._Z20merge_path_partitionIL5Bound1Ej2ltIjELj128EEvPKT0_S5_iiiiT1_Pi,"ax",@progbits
	.align	128
        .global         _Z20merge_path_partitionIL5Bound1Ej2ltIjELj128EEvPKT0_S5_iiiiT1_Pi
        .type           _Z20merge_path_partitionIL5Bound1Ej2ltIjELj128EEvPKT0_S5_iiiiT1_Pi,@function
        .size           _Z20merge_path_partitionIL5Bound1Ej2ltIjELj128EEvPKT0_S5_iiiiT1_Pi,(.L_x_139 - _Z20merge_path_partitionIL5Bound1Ej2ltIjELj128EEvPKT0_S5_iiiiT1_Pi)
        .other          _Z20merge_path_partitionIL5Bound1Ej2ltIjELj128EEvPKT0_S5_iiiiT1_Pi,@"STO_CUDA_ENTRY STV_DEFAULT"
_Z20merge_path_partitionIL5Bound1Ej2ltIjELj128EEvPKT0_S5_iiiiT1_Pi:
.text._Z20merge_path_partitionIL5Bound1Ej2ltIjELj128EEvPKT0_S5_iiiiT1_Pi:
[----:B------:R-:W-:Y:S01]  /*0000*/  LDC R1, c[0x0][0x37c] ;  /* 0x0000df00ff017b82 */ /* 0x000fe20000000800 */
[----:B------:R-:W0:Y:S07]  /*0010*/  S2R R5, SR_CTAID.X ;  /* 0x0000000000057919 */ /* 0x000e2e0000002500 */
[----:B------:R-:W1:Y:S01]  /*0020*/  LDC.64 R6, c[0x0][0x398] ;  /* 0x0000e600ff067b82 */ /* 0x000e620000000a00 */
[----:B------:R-:W0:Y:S07]  /*0030*/  S2R R0, SR_TID.X ;  /* 0x0000000000007919 */ /* 0x000e2e0000002100 */
[----:B------:R-:W2:Y:S01]  /*0040*/  LDC.64 R8, c[0x0][0x390] ;  /* 0x0000e400ff087b82 */ /* 0x000ea20000000a00 */
[----:B0-----:R-:W-:-:S05]  /*0050*/  IMAD R5, R5, 0x80, R0 ;  /* 0x0000008005057824 */ /* 0x001fca00078e0200 */
[----:B-1----:R-:W-:-:S13]  /*0060*/  ISETP.GT.U32.AND P0, PT, R5, R7, PT ;  /* 0x000000070500720c */ /* 0x002fda0003f04070 */
[----:B--2---:R-:W-:Y:S05]  /*0070*/  @P0 EXIT ;  /* 0x000000000000094d */ /* 0x004fea0003800000 */
[----:B------:R-:W-:Y:S01]  /*0080*/  IMAD R0, R5, R6, RZ ;  /* 0x0000000605007224 */ /* 0x000fe200078e02ff */
[----:B------:R-:W0:Y:S01]  /*0090*/  LDC.64 R2, c[0x0][0x3a8] ;  /* 0x0000ea00ff027b82 */ /* 0x000e220000000a00 */
[----:B------:R-:W1:Y:S01]  /*00a0*/  LDCU.64 UR4, c[0x0][0x358] ;  /* 0x00006b00ff0477ac */ /* 0x000e620008000a00 */
[----:B------:R-:W-:Y:S02]  /*00b0*/  BSSY.RECONVERGENT B0, `(.L_x_65) ;  /* 0x0000017000007945 */ /* 0x000fe40003800200 */
[----:B------:R-:W-:-:S04]  /*00c0*/  VIADDMNMX.U32 R0, R9, R8, R0, PT ;  /* 0x0000000809007246 */ /* 0x000fc80003800000 */
[C---:B------:R-:W-:Y:S02]  /*00d0*/  VIADDMNMX R13, R0.reuse, -R9, RZ, !PT ;  /* 0x80000009000d7246 */ /* 0x040fe400078001ff */
[----:B------:R-:W-:-:S04]  /*00e0*/  VIMNMX R8, PT, PT, R0, R8, PT ;  /* 0x0000000800087248 */ /* 0x000fc80003fe0100 */
[----:B------:R-:W-:Y:S01]  /*00f0*/  ISETP.GE.AND P0, PT, R13, R8, PT ;  /* 0x000000080d00720c */ /* 0x000fe20003f06270 */
[----:B0-----:R-:W-:-:S12]  /*0100*/  IMAD.WIDE.U32 R2, R5, 0x4, R2 ;  /* 0x0000000405027825 */ /* 0x001fd800078e0002 */
[----:B-1----:R-:W-:Y:S05]  /*0110*/  @P0 BRA `(.L_x_66) ;  /* 0x0000000000400947 */ /* 0x002fea0003800000 */
[----:B------:R-:W0:Y:S01]  /*0120*/  LDC.64 R4, c[0x0][0x380] ;  /* 0x0000e000ff047b82 */ /* 0x000e220000000a00 */
[----:B------:R-:W-:-:S07]  /*0130*/  IMAD.MOV.U32 R12, RZ, RZ, R8 ;  /* 0x000000ffff0c7224 */ /* 0x000fce00078e0008 */
[----:B------:R-:W1:Y:S02]  /*0140*/  LDC.64 R6, c[0x0][0x388] ;  /* 0x0000e200ff067b82 */ /* 0x000e640000000a00 */
.L_x_67:
[----:B------:R-:W-:-:S05]  /*0150*/  IMAD.IADD R8, R12, 0x1, R13 ;  /* 0x000000010c087824 */ /* 0x000fca00078e020d */
[----:B------:R-:W-:-:S04]  /*0160*/  SHF.R.U32.HI R15, RZ, 0x1, R8 ;  /* 0x00000001ff0f7819 */ /* 0x000fc80000011608 */
[----:B------:R-:W-:-:S05]  /*0170*/  LOP3.LUT R9, RZ, R15, RZ, 0x33, !PT ;  /* 0x0000000fff097212 */ /* 0x000fca00078e33ff */
[----:B------:R-:W-:Y:S02]  /*0180*/  IMAD.IADD R11, R0, 0x1, R9 ;  /* 0x00000001000b7824 */ /* 0x000fe400078e0209 */
[----:B0-----:R-:W-:-:S04]  /*0190*/  IMAD.WIDE.U32 R8, R15, 0x4, R4 ;  /* 0x000000040f087825 */ /* 0x001fc800078e0004 */
[----:B-1----:R-:W-:Y:S02]  /*01a0*/  IMAD.WIDE R10, R11, 0x4, R6 ;  /* 0x000000040b0a7825 */ /* 0x002fe400078e0206 */
[----:B------:R-:W2:Y:S04]  /*01b0*/  LDG.E R8, desc[UR4][R8.64] ;  /* 0x0000000408087981 */ /* 0x000ea8000c1e1900 */
[----:B------:R-:W2:Y:S02]  /*01c0*/  LDG.E R11, desc[UR4][R10.64] ;  /* 0x000000040a0b7981 */ /* 0x000ea4000c1e1900 */
[----:B--2---:R-:W-:-:S04]  /*01d0*/  ISETP.GE.U32.AND P0, PT, R8, R11, PT ;  /* 0x0000000b0800720c */ /* 0x004fc80003f06070 */
[----:B------:R-:W-:-:S09]  /*01e0*/  SEL R12, R12, R15, !P0 ;  /* 0x0000000f0c0c7207 */ /* 0x000fd20004000000 */
[----:B------:R-:W-:-:S05]  /*01f0*/  @!P0 VIADD R13, R15, 0x1 ;  /* 0x000000010f0d8836 */ /* 0x000fca0000000000 */
[----:B------:R-:W-:-:S13]  /*0200*/  ISETP.GE.AND P0, PT, R13, R12, PT ;  /* 0x0000000c0d00720c */ /* 0x000fda0003f06270 */
[----:B------:R-:W-:Y:S05]  /*0210*/  @!P0 BRA `(.L_x_67) ;  /* 0xfffffffc00cc8947 */ /* 0x000fea000383ffff */
.L_x_66:
[----:B------:R-:W-:Y:S05]  /*0220*/  BSYNC.RECONVERGENT B0 ;  /* 0x0000000000007941 */ /* 0x000fea0003800200 */
.L_x_65:
[----:B------:R-:W-:Y:S01]  /*0230*/  STG.E desc[UR4][R2.64], R13 ;  /* 0x0000000d02007986 */ /* 0x000fe2000c101904 */
[----:B------:R-:W-:Y:S05]  /*0240*/  EXIT ;  /* 0x000000000000794d */ /* 0x000fea0003800000 */
.L_x_68:
        /* <DEDUP_REMOVED lines=11> */
.L_x_139:


//--------------------- .text._Z30block_vectorized_sorted_searchIL5Bound0Ej2ltIjELj256ELj7EEvPKT0_S5_iiPKiT1_PjS9_ --------------------------
	.section	.text._Z30block_vectorized_sorted_searchIL5Bound0Ej2ltIjELj256ELj7EEvPKT0_S5_iiPKiT1_PjS9_,"ax",@progbits
	.align	128
        .global         _Z30block_vectorized_sorted_searchIL5Bound0Ej2ltIjELj256ELj7EEvPKT0_S5_iiPKiT1_PjS9_
        .type           _Z30block_vectorized_sorted_searchIL5Bound0Ej2ltIjELj256ELj7EEvPKT0_S5_iiPKiT1_PjS9_,@function
        .size           _Z30block_vectorized_sorted_searchIL5Bound0Ej2ltIjELj256ELj7EEvPKT0_S5_iiPKiT1_PjS9_,(.L_x_140 - _Z30block_vectorized_sorted_searchIL5Bound0Ej2ltIjELj256ELj7EEvPKT0_S5_iiPKiT1_PjS9_)
        .other          _Z30block_vectorized_sorted_searchIL5Bound0Ej2ltIjELj256ELj7EEvPKT0_S5_iiPKiT1_PjS9_,@"STO_CUDA_ENTRY STV_DEFAULT"
_Z30block_vectorized_sorted_searchIL5Bound0Ej2ltIjELj256ELj7EEvPKT0_S5_iiPKiT1_PjS9_:
.text._Z30block_vectorized_sorted_searchIL5Bound0Ej2ltIjELj256ELj7EEvPKT0_S5_iiPKiT1_PjS9_:
        /* <DEDUP_REMOVED lines=49> */
.L_x_70:
[----:B------:R-:W-:Y:S05]  /*0310*/  BSYNC.RECONVERGENT B0 ;  /* 0x0000000000007941 */ /* 0x000fea0003800200 */
.L_x_69:
        /* <DEDUP_REMOVED lines=13> */
.L_x_72:
[----:B------:R-:W-:Y:S05]  /*03f0*/  BSYNC.RECONVERGENT B0 ;  /* 0x0000000000007941 */ /* 0x000fea0003800200 */
.L_x_71:
        /* <DEDUP_REMOVED lines=12> */
.L_x_74:
[----:B------:R-:W-:Y:S05]  /*04c0*/  BSYNC.RECONVERGENT B0 ;  /* 0x0000000000007941 */ /* 0x000fea0003800200 */
.L_x_73:
        /* <DEDUP_REMOVED lines=12> */
.L_x_76:
[----:B------:R-:W-:Y:S05]  /*0590*/  BSYNC.RECONVERGENT B0 ;  /* 0x0000000000007941 */ /* 0x000fea0003800200 */
.L_x_75:
        /* <DEDUP_REMOVED lines=12> */
.L_x_78:
[----:B------:R-:W-:Y:S05]  /*0660*/  BSYNC.RECONVERGENT B0 ;  /* 0x0000000000007941 */ /* 0x000fea0003800200 */
.L_x_77:
        /* <DEDUP_REMOVED lines=12> */
.L_x_80:
[----:B------:R-:W-:Y:S05]  /*0730*/  BSYNC.RECONVERGENT B0 ;  /* 0x0000000000007941 */ /* 0x000fea0003800200 */
.L_x_79:
        /* <DEDUP_REMOVED lines=12> */
.L_x_82:
[----:B------:R-:W-:Y:S05]  /*0800*/  BSYNC.RECONVERGENT B0 ;  /* 0x0000000000007941 */ /* 0x000fea0003800200 */
.L_x_81:
[----:B------:R-:W-:Y:S06]  /*0810*/  BAR.SYNC.DEFER_BLOCKING 0x0 ;  /* 0x0000000000007b1d */ /* 0x000fec0000010000 */
[----:B------:R-:W-:Y:S04]  /*0820*/  BSSY.RECONVERGENT B0, `(.L_x_83) ;  /* 0x0000010000007945 */ /* 0x000fe80003800200 */
[----:B------:R-:W-:Y:S05]  /*0830*/  @P6 BRA `(.L_x_84) ;  /* 0x0000000000386947 */ /* 0x000fea0003800000 */
[----:B01234-:R-:W-:-:S07]  /*0840*/  IADD3 R11, PT, PT, R7, R16, RZ ;  /* 0x00000010070b7210 */ /* 0x01ffce0007ffe0ff */
.L_x_85:
        /* <DEDUP_REMOVED lines=10> */
[----:B------:R-:W-:-:S05]  /*08f0*/  @P0 VIADD R22, R18, 0x1 ;  /* 0x0000000112160836 */ /* 0x000fca0000000000 */
[----:B------:R-:W-:-:S13]  /*0900*/  ISETP.GE.AND P0, PT, R22, R13, PT ;  /* 0x0000000d1600720c */ /* 0x000fda0003f06270 */
[----:B------:R-:W-:Y:S05]  /*0910*/  @!P0 BRA `(.L_x_85) ;  /* 0xfffffffc00cc8947 */ /* 0x000fea000383ffff */
.L_x_84:
[----:B------:R-:W-:Y:S05]  /*0920*/  BSYNC.RECONVERGENT B0 ;  /* 0x0000000000007941 */ /* 0x000fea0003800200 */
.L_x_83:
        /* <DEDUP_REMOVED lines=11> */
[----:B01234-:R-:W-:Y:S01]  /*09e0*/  IMAD.IADD R11, R7, 0x1, R16 ;  /* 0x00000001070b7824 */ /* 0x01ffe200078e0210 */
[----:B------:R-:W-:-:S04]  /*09f0*/  LEA R13, R22, UR7, 0x2 ;  /* 0x00000007160d7c11 */ /* 0x000fc8000f8e10ff */
[----:B------:R-:W-:Y:S01]  /*0a00*/  LEA R11, R11, UR7, 0x2 ;  /* 0x000000070b0b7c11 */ /* 0x000fe2000f8e10ff */
[----:B------:R-:W-:Y:S05]  /*0a10*/  LDS R18, [R13] ;  /* 0x000000000d127984 */ /* 0x000fea0000000800 */
[----:B------:R-:W0:Y:S02]  /*0a20*/  LDS R11, [R11] ;  /* 0x000000000b0b7984 */ /* 0x000e240000000800 */
[----:B0-----:R-:W-:-:S13]  /*0a30*/  ISETP.GE.U32.AND P0, PT, R11, R18, PT ;  /* 0x000000120b00720c */ /* 0x001fda0003f06070 */
[----:B------:R-:W-:Y:S05]  /*0a40*/  @P0 BREAK.RELIABLE B1 ;  /* 0x0000000000010942 */ /* 0x000fea0003800100 */
[----:B------:R-:W-:Y:S05]  /*0a50*/  @!P0 BRA `(.L_x_90) ;  /* 0x0000000000188947 */ /* 0x000fea0003800000 */
.L_x_88:
[----:B------:R-:W-:-:S04]  /*0a60*/  UIADD3 UR5, UPT, UPT, UR4, 0x1c00, URZ ;  /* 0x00001c0004057890 */ /* 0x000fc8000fffe0ff */
[----:B------:R-:W-:-:S06]  /*0a70*/  ULEA UR5, UR6, UR5, 0x18 ;  /* 0x0000000506057291 */ /* 0x000fcc000f8ec0ff */
[C---:B01234-:R-:W-:Y:S01]  /*0a80*/  LEA R11, R22.reuse, UR5, 0x2 ;  /* 0x00000005160b7c11 */ /* 0x05ffe2000f8e10ff */
[----:B------:R-:W-:-:S04]  /*0a90*/  VIADD R22, R22, 0x1 ;  /* 0x0000000116167836 */ /* 0x000fc80000000000 */
[----:B------:R0:W-:Y:S01]  /*0aa0*/  STS [R11], R16 ;  /* 0x000000100b007388 */ /* 0x0001e20000000800 */
[----:B------:R-:W-:Y:S05]  /*0ab0*/  BRA `(.L_x_87) ;  /* 0x00000000001c7947 */ /* 0x000fea0003800000 */
.L_x_90:
[----:B------:R-:W-:Y:S05]  /*0ac0*/  BSYNC.RELIABLE B1 ;  /* 0x0000000000017941 */ /* 0x000fea0003800100 */
.L_x_89:
[----:B------:R-:W-:Y:S01]  /*0ad0*/  UIADD3 UR5, UPT, UPT, UR4, 0x1c00, URZ ;  /* 0x00001c0004057890 */ /* 0x000fe2000fffe0ff */
[----:B01234-:R-:W-:Y:S01]  /*0ae0*/  IMAD.IADD R11, R7, 0x1, R16 ;  /* 0x00000001070b7824 */ /* 0x01ffe200078e0210 */
[----:B------:R-:W-:Y:S02]  /*0af0*/  IADD3 R16, PT, PT, R16, 0x1, RZ ;  /* 0x0000000110107810 */ /* 0x000fe40007ffe0ff */
[----:B------:R-:W-:-:S06]  /*0b00*/  ULEA UR5, UR6, UR5, 0x18 ;  /* 0x0000000506057291 */ /* 0x000fcc000f8ec0ff */
[----:B------:R-:W-:-:S05]  /*0b10*/  LEA R11, R11, UR5, 0x2 ;  /* 0x000000050b0b7c11 */ /* 0x000fca000f8e10ff */
[----:B------:R0:W-:Y:S02]  /*0b20*/  STS [R11], R22 ;  /* 0x000000160b007388 */ /* 0x0001e40000000800 */
.L_x_87:
[----:B------:R-:W-:Y:S05]  /*0b30*/  BSYNC.RECONVERGENT B0 ;  /* 0x0000000000007941 */ /* 0x000fea0003800200 */
.L_x_86:
        /* <DEDUP_REMOVED lines=15> */
[----:B------:R-:W-:Y:S05]  /*0c30*/  @P0 BREAK.RELIABLE B1 ;  /* 0x0000000000010942 */ /* 0x000fea0003800100 */
[----:B------:R-:W-:Y:S05]  /*0c40*/  @!P0 BRA `(.L_x_95) ;  /* 0x0000000000188947 */ /* 0x000fea0003800000 */
.L_x_93:
[----:B------:R-:W-:-:S04]  /*0c50*/  UIADD3 UR5, UPT, UPT, UR4, 0x1c00, URZ ;  /* 0x00001c0004057890 */ /* 0x000fc8000fffe0ff */
[----:B------:R-:W-:-:S06]  /*0c60*/  ULEA UR5, UR6, UR5, 0x18 ;  /* 0x0000000506057291 */ /* 0x000fcc000f8ec0ff */
[C---:B01234-:R-:W-:Y:S01]  /*0c70*/  LEA R11, R22.reuse, UR5, 0x2 ;  /* 0x00000005160b7c11 */ /* 0x05ffe2000f8e10ff */
[----:B------:R-:W-:-:S04]  /*0c80*/  VIADD R22, R22, 0x1 ;  /* 0x0000000116167836 */ /* 0x000fc80000000000 */
[----:B------:R0:W-:Y:S01]  /*0c90*/  STS [R11], R16 ;  /* 0x000000100b007388 */ /* 0x0001e20000000800 */
[----:B------:R-:W-:Y:S05]  /*0ca0*/  BRA `(.L_x_92) ;  /* 0x00000000001c7947 */ /* 0x000fea0003800000 */
.L_x_95:
[----:B------:R-:W-:Y:S05]  /*0cb0*/  BSYNC.RELIABLE B1 ;  /* 0x0000000000017941 */ /* 0x000fea0003800100 */
.L_x_94:
[----:B------:R-:W-:Y:S01]  /*0cc0*/  UIADD3 UR5, UPT, UPT, UR4, 0x1c00, URZ ;  /* 0x00001c0004057890 */ /* 0x000fe2000fffe0ff */
[----:B01234-:R-:W-:Y:S02]  /*0cd0*/  IMAD.IADD R11, R7, 0x1, R16 ;  /* 0x00000001070b7824 */ /* 0x01ffe400078e0210 */
[----:B------:R-:W-:Y:S01]  /*0ce0*/  VIADD R16, R16, 0x1 ;  /* 0x0000000110107836 */ /* 0x000fe20000000000 */
[----:B------:R-:W-:-:S06]  /*0cf0*/  ULEA UR5, UR6, UR5, 0x18 ;  /* 0x0000000506057291 */ /* 0x000fcc000f8ec0ff */
[----:B------:R-:W-:-:S05]  /*0d00*/  LEA R11, R11, UR5, 0x2 ;  /* 0x000000050b0b7c11 */ /* 0x000fca000f8e10ff */
[----:B------:R0:W-:Y:S02]  /*0d10*/  STS [R11], R22 ;  /* 0x000000160b007388 */ /* 0x0001e40000000800 */
.L_x_92:
[----:B------:R-:W-:Y:S05]  /*0d20*/  BSYNC.RECONVERGENT B0 ;  /* 0x0000000000007941 */ /* 0x000fea0003800200 */
.L_x_91:
        /* <DEDUP_REMOVED lines=17> */
.L_x_98:
[----:B------:R-:W-:-:S04]  /*0e40*/  UIADD3 UR5, UPT, UPT, UR4, 0x1c00, URZ ;  /* 0x00001c0004057890 */ /* 0x000fc8000fffe0ff */
[----:B------:R-:W-:-:S06]  /*0e50*/  ULEA UR5, UR6, UR5, 0x18 ;  /* 0x0000000506057291 */ /* 0x000fcc000f8ec0ff */
[C---:B01234-:R-:W-:Y:S01]  /*0e60*/  LEA R11, R22.reuse, UR5, 0x2 ;  /* 0x00000005160b7c11 */ /* 0x05ffe2000f8e10ff */
[----:B------:R-:W-:-:S04]  /*0e70*/  VIADD R22, R22, 0x1 ;  /* 0x0000000116167836 */ /* 0x000fc80000000000 */
[----:B------:R0:W-:Y:S01]  /*0e80*/  STS [R11], R16 ;  /* 0x000000100b007388 */ /* 0x0001e20000000800 */
[----:B------:R-:W-:Y:S05]  /*0e90*/  BRA `(.L_x_97) ;  /* 0x00000000001c7947 */ /* 0x000fea0003800000 */
.L_x_100:
[----:B------:R-:W-:Y:S05]  /*0ea0*/  BSYNC.RELIABLE B1 ;  /* 0x0000000000017941 */ /* 0x000fea0003800100 */
.L_x_99:
[----:B------:R-:W-:Y:S01]  /*0eb0*/  UIADD3 UR5, UPT, UPT, UR4, 0x1c00, URZ ;  /* 0x00001c0004057890 */ /* 0x000fe2000fffe0ff */
[----:B01234-:R-:W-:Y:S01]  /*0ec0*/  IMAD.IADD R11, R7, 0x1, R16 ;  /* 0x00000001070b7824 */ /* 0x01ffe200078e0210 */
[----:B------:R-:W-:Y:S02]  /*0ed0*/  IADD3 R16, PT, PT, R16, 0x1, RZ ;  /* 0x0000000110107810 */ /* 0x000fe40007ffe0ff */
[----:B------:R-:W-:-:S06]  /*0ee0*/  ULEA UR5, UR6, UR5, 0x18 ;  /* 0x0000000506057291 */ /* 0x000fcc000f8ec0ff */
[----:B------:R-:W-:-:S05]  /*0ef0*/  LEA R11, R11, UR5, 0x2 ;  /* 0x000000050b0b7c11 */ /* 0x000fca000f8e10ff */
[----:B------:R0:W-:Y:S02]  /*0f00*/  STS [R11], R22 ;  /* 0x000000160b007388 */ /* 0x0001e40000000800 */
.L_x_97:
[----:B------:R-:W-:Y:S05]  /*0f10*/  BSYNC.RECONVERGENT B0 ;  /* 0x0000000000007941 */ /* 0x000fea0003800200 */
.L_x_96:
        /* <DEDUP_REMOVED lines=17> */
.L_x_103:
[----:B------:R-:W-:-:S04]  /*1030*/  UIADD3 UR5, UPT, UPT, UR4, 0x1c00, URZ ;  /* 0x00001c0004057890 */ /* 0x000fc8000fffe0ff */
[----:B------:R-:W-:-:S06]  /*1040*/  ULEA UR5, UR6, UR5, 0x18 ;  /* 0x0000000506057291 */ /* 0x000fcc000f8ec0ff */
[C---:B01234-:R-:W-:Y:S01]  /*1050*/  LEA R11, R22.reuse, UR5, 0x2 ;  /* 0x00000005160b7c11 */ /* 0x05ffe2000f8e10ff */
[----:B------:R-:W-:-:S04]  /*1060*/  VIADD R22, R22, 0x1 ;  /* 0x0000000116167836 */ /* 0x000fc80000000000 */
[----:B------:R0:W-:Y:S01]  /*1070*/  STS [R11], R16 ;  /* 0x000000100b007388 */ /* 0x0001e20000000800 */
[----:B------:R-:W-:Y:S05]  /*1080*/  BRA `(.L_x_102) ;  /* 0x00000000001c7947 */ /* 0x000fea0003800000 */
.L_x_105:
[----:B------:R-:W-:Y:S05]  /*1090*/  BSYNC.RELIABLE B1 ;  /* 0x0000000000017941 */ /* 0x000fea0003800100 */
.L_x_104:
[----:B------:R-:W-:Y:S01]  /*10a0*/  UIADD3 UR5, UPT, UPT, UR4, 0x1c00, URZ ;  /* 0x00001c0004057890 */ /* 0x000fe2000fffe0ff */
[----:B01234-:R-:W-:Y:S02]  /*10b0*/  IMAD.IADD R11, R7, 0x1, R16 ;  /* 0x00000001070b7824 */ /* 0x01ffe400078e0210 */
[----:B------:R-:W-:Y:S01]  /*10c0*/  VIADD R16, R16, 0x1 ;  /* 0x0000000110107836 */ /* 0x000fe20000000000 */
[----:B------:R-:W-:-:S06]  /*10d0*/  ULEA UR5, UR6, UR5, 0x18 ;  /* 0x0000000506057291 */ /* 0x000fcc000f8ec0ff */
[----:B------:R-:W-:-:S05]  /*10e0*/  LEA R11, R11, UR5, 0x2 ;  /* 0x000000050b0b7c11 */ /* 0x000fca000f8e10ff */
[----:B------:R0:W-:Y:S02]  /*10f0*/  STS [R11], R22 ;  /* 0x000000160b007388 */ /* 0x0001e40000000800 */
.L_x_102:
[----:B------:R-:W-:Y:S05]  /*1100*/  BSYNC.RECONVERGENT B0 ;  /* 0x0000000000007941 */ /* 0x000fea0003800200 */
.L_x_101:
        /* <DEDUP_REMOVED lines=17> */
.L_x_108:
[----:B------:R-:W-:-:S04]  /*1220*/  UIADD3 UR5, UPT, UPT, UR4, 0x1c00, URZ ;  /* 0x00001c0004057890 */ /* 0x000fc8000fffe0ff */
[----:B------:R-:W-:-:S06]  /*1230*/  ULEA UR5, UR6, UR5, 0x18 ;  /* 0x0000000506057291 */ /* 0x000fcc000f8ec0ff */
[C---:B01234-:R-:W-:Y:S01]  /*1240*/  LEA R11, R22.reuse, UR5, 0x2 ;  /* 0x00000005160b7c11 */ /* 0x05ffe2000f8e10ff */
[----:B------:R-:W-:-:S04]  /*1250*/  VIADD R22, R22, 0x1 ;  /* 0x0000000116167836 */ /* 0x000fc80000000000 */
[----:B------:R0:W-:Y:S01]  /*1260*/  STS [R11], R16 ;  /* 0x000000100b007388 */ /* 0x0001e20000000800 */
[----:B------:R-:W-:Y:S05]  /*1270*/  BRA `(.L_x_107) ;  /* 0x00000000001c7947 */ /* 0x000fea0003800000 */
.L_x_110:
[----:B------:R-:W-:Y:S05]  /*1280*/  BSYNC.RELIABLE B1 ;  /* 0x0000000000017941 */ /* 0x000fea0003800100 */
.L_x_109:
[----:B------:R-:W-:Y:S01]  /*1290*/  UIADD3 UR5, UPT, UPT, UR4, 0x1c00, URZ ;  /* 0x00001c0004057890 */ /* 0x000fe2000fffe0ff */
[----:B01234-:R-:W-:Y:S01]  /*12a0*/  IADD3 R11, PT, PT, R7, R16, RZ ;  /* 0x00000010070b7210 */ /* 0x01ffe20007ffe0ff */
[----:B------:R-:W-:Y:S02]  /*12b0*/  VIADD R16, R16, 0x1 ;  /* 0x0000000110107836 */ /* 0x000fe40000000000 */
[----:B------:R-:W-:-:S06]  /*12c0*/  ULEA UR5, UR6, UR5, 0x18 ;  /* 0x0000000506057291 */ /* 0x000fcc000f8ec0ff */
[----:B------:R-:W-:-:S05]  /*12d0*/  LEA R11, R11, UR5, 0x2 ;  /* 0x000000050b0b7c11 */ /* 0x000fca000f8e10ff */
[----:B------:R0:W-:Y:S02]  /*12e0*/  STS [R11], R22 ;  /* 0x000000160b007388 */ /* 0x0001e40000000800 */
.L_x_107:
[----:B------:R-:W-:Y:S05]  /*12f0*/  BSYNC.RECONVERGENT B0 ;  /* 0x0000000000007941 */ /* 0x000fea0003800200 */
.L_x_106:
        /* <DEDUP_REMOVED lines=17> */
.L_x_113:
[----:B------:R-:W-:-:S04]  /*1410*/  UIADD3 UR5, UPT, UPT, UR4, 0x1c00, URZ ;  /* 0x00001c0004057890 */ /* 0x000fc8000fffe0ff */
[----:B------:R-:W-:-:S06]  /*1420*/  ULEA UR5, UR6, UR5, 0x18 ;  /* 0x0000000506057291 */ /* 0x000fcc000f8ec0ff */
[C---:B01234-:R-:W-:Y:S01]  /*1430*/  LEA R11, R22.reuse, UR5, 0x2 ;  /* 0x00000005160b7c11 */ /* 0x05ffe2000f8e10ff */
[----:B------:R-:W-:-:S04]  /*1440*/  VIADD R22, R22, 0x1 ;  /* 0x0000000116167836 */ /* 0x000fc80000000000 */
[----:B------:R0:W-:Y:S01]  /*1450*/  STS [R11], R16 ;  /* 0x000000100b007388 */ /* 0x0001e20000000800 */
[----:B------:R-:W-:Y:S05]  /*1460*/  BRA `(.L_x_112) ;  /* 0x00000000001c7947 */ /* 0x000fea0003800000 */
.L_x_115:
[----:B------:R-:W-:Y:S05]  /*1470*/  BSYNC.RELIABLE B1 ;  /* 0x0000000000017941 */ /* 0x000fea0003800100 */
.L_x_114:
[----:B------:R-:W-:Y:S01]  /*1480*/  UIADD3 UR5, UPT, UPT, UR4, 0x1c00, URZ ;  /* 0x00001c0004057890 */ /* 0x000fe2000fffe0ff */
[----:B01234-:R-:W-:Y:S02]  /*1490*/  IMAD.IADD R11, R7, 0x1, R16 ;  /* 0x00000001070b7824 */ /* 0x01ffe400078e0210 */
[----:B------:R-:W-:Y:S01]  /*14a0*/  VIADD R16, R16, 0x1 ;  /* 0x0000000110107836 */ /* 0x000fe20000000000 */
[----:B------:R-:W-:-:S06]  /*14b0*/  ULEA UR5, UR6, UR5, 0x18 ;  /* 0x0000000506057291 */ /* 0x000fcc000f8ec0ff */
[----:B------:R-:W-:-:S05]  /*14c0*/  LEA R11, R11, UR5, 0x2 ;  /* 0x000000050b0b7c11 */ /* 0x000fca000f8e10ff */
[----:B------:R0:W-:Y:S02]  /*14d0*/  STS [R11], R22 ;  /* 0x000000160b007388 */ /* 0x0001e40000000800 */
.L_x_112:
[----:B------:R-:W-:Y:S05]  /*14e0*/  BSYNC.RECONVERGENT B0 ;  /* 0x0000000000007941 */ /* 0x000fea0003800200 */
.L_x_111:
        /* <DEDUP_REMOVED lines=11> */
[----:B------:R-:W-:Y:S01]  /*15a0*/  LEA R9, R9, UR7, 0x2 ;  /* 0x0000000709097c11 */ /* 0x000fe2000f8e10ff */
[----:B------:R-:W-:Y:S05]  /*15b0*/  LDS R18, [R11] ;  /* 0x000000000b127984 */ /* 0x000fea0000000800 */
[----:B------:R-:W0:Y:S02]  /*15c0*/  LDS R9, [R9] ;  /* 0x0000000009097984 */ /* 0x000e240000000800 */
[----:B0-----:R-:W-:-:S13]  /*15d0*/  ISETP.GE.U32.AND P0, PT, R9, R18, PT ;  /* 0x000000120900720c */ /* 0x001fda0003f06070 */
[----:B------:R-:W-:Y:S05]  /*15e0*/  @P0 BREAK.RELIABLE B1 ;  /* 0x0000000000010942 */ /* 0x000fea0003800100 */
[----:B------:R-:W-:Y:S05]  /*15f0*/  @!P0 BRA `(.L_x_120) ;  /* 0x0000000000148947 */ /* 0x000fea0003800000 */
.L_x_118:
[----:B------:R-:W-:-:S04]  /*1600*/  UIADD3 UR5, UPT, UPT, UR4, 0x1c00, URZ ;  /* 0x00001c0004057890 */ /* 0x000fc8000fffe0ff */
[----:B------:R-:W-:-:S06]  /*1610*/  ULEA UR5, UR6, UR5, 0x18 ;  /* 0x0000000506057291 */ /* 0x000fcc000f8ec0ff */
[----:B------:R-:W-:-:S05]  /*1620*/  LEA R9, R22, UR5, 0x2 ;  /* 0x0000000516097c11 */ /* 0x000fca000f8e10ff */
[----:B------:R0:W-:Y:S01]  /*1630*/  STS [R9], R16 ;  /* 0x0000001009007388 */ /* 0x0001e20000000800 */
[----:B------:R-:W-:Y:S05]  /*1640*/  BRA `(.L_x_117) ;  /* 0x0000000000187947 */ /* 0x000fea0003800000 */
.L_x_120:
[----:B------:R-:W-:Y:S05]  /*1650*/  BSYNC.RELIABLE B1 ;  /* 0x0000000000017941 */ /* 0x000fea0003800100 */
.L_x_119:
[----:B------:R-:W-:Y:S01]  /*1660*/  UIADD3 UR5, UPT, UPT, UR4, 0x1c00, URZ ;  /* 0x00001c0004057890 */ /* 0x000fe2000fffe0ff */
[----:B------:R-:W-:-:S03]  /*1670*/  IADD3 R9, PT, PT, R7, R16, RZ ;  /* 0x0000001007097210 */ /* 0x000fc60007ffe0ff */
[----:B------:R-:W-:-:S06]  /*1680*/  ULEA UR5, UR6, UR5, 0x18 ;  /* 0x0000000506057291 */ /* 0x000fcc000f8ec0ff */
[----:B------:R-:W-:-:S05]  /*1690*/  LEA R9, R9, UR5, 0x2 ;  /* 0x0000000509097c11 */ /* 0x000fca000f8e10ff */
[----:B------:R0:W-:Y:S02]  /*16a0*/  STS [R9], R22 ;  /* 0x0000001609007388 */ /* 0x0001e40000000800 */
.L_x_117:
[----:B------:R-:W-:Y:S05]  /*16b0*/  BSYNC.RECONVERGENT B0 ;  /* 0x0000000000007941 */ /* 0x000fea0003800200 */
.L_x_116:
        /* <DEDUP_REMOVED lines=33> */
.L_x_122:
[----:B------:R-:W-:Y:S05]  /*18d0*/  BSYNC.RECONVERGENT B0 ;  /* 0x0000000000007941 */ /* 0x000fea0003800200 */
.L_x_121:
        /* <DEDUP_REMOVED lines=14> */
.L_x_124:
[----:B------:R-:W-:Y:S05]  /*19c0*/  BSYNC.RECONVERGENT B0 ;  /* 0x0000000000007941 */ /* 0x000fea0003800200 */
.L_x_123:
        /* <DEDUP_REMOVED lines=14> */
.L_x_126:
[----:B------:R-:W-:Y:S05]  /*1ab0*/  BSYNC.RECONVERGENT B0 ;  /* 0x0000000000007941 */ /* 0x000fea0003800200 */
.L_x_125:
        /* <DEDUP_REMOVED lines=14> */
.L_x_128:
[----:B------:R-:W-:Y:S05]  /*1ba0*/  BSYNC.RECONVERGENT B0 ;  /* 0x0000000000007941 */ /* 0x000fea0003800200 */
.L_x_127:
        /* <DEDUP_REMOVED lines=14> */
.L_x_130:
[----:B------:R-:W-:Y:S05]  /*1c90*/  BSYNC.RECONVERGENT B0 ;  /* 0x0000000000007941 */ /* 0x000fea0003800200 */
.L_x_129:
        /* <DEDUP_REMOVED lines=14> */
.L_x_132:
[----:B------:R-:W-:Y:S05]  /*1d80*/  BSYNC.RECONVERGENT B0 ;  /* 0x0000000000007941 */ /* 0x000fea0003800200 */
.L_x_131:
        /* <DEDUP_REMOVED lines=16> */
.L_x_133:
        /* <DEDUP_REMOVED lines=15> */
.L_x_140:


//--------------------- .text._Z20merge_path_partitionIL5Bound0Ej2ltIjELj128EEvPKT0_S5_iiiiT1_Pi --------------------------
	.section	.text._Z20merge_path_partitionIL5Bound0Ej2ltIjELj128EEvPKT0_S5_iiiiT1_Pi,"ax",@progbits
	.align	128
        .global         _Z20merge_path_partitionIL5Bound0Ej2ltIjELj128EEvPKT0_S5_iiiiT1_Pi
        .type           _Z20merge_path_partitionIL5Bound0Ej2ltIjELj128EEvPKT0_S5_iiiiT1_Pi,@function
        .size           _Z20merge_path_partitionIL5Bound0Ej2ltIjELj128EEvPKT0_S5_iiiiT1_Pi,(.L_x_141 - _Z20merge_path_partitionIL5Bound0Ej2ltIjELj128EEvPKT0_S5_iiiiT1_Pi)
        .other          _Z20merge_path_partitionIL5Bound0Ej2ltIjELj128EEvPKT0_S5_iiiiT1_Pi,@"STO_CUDA_ENTRY STV_DEFAULT"
_Z20merge_path_partitionIL5Bound0Ej2ltIjELj128EEvPKT0_S5_iiiiT1_Pi:
.text._Z20merge_path_partitionIL5Bound0Ej2ltIjELj128EEvPKT0_S5_iiiiT1_Pi:
        /* <DEDUP_REMOVED lines=21> */
.L_x_136:
        /* <DEDUP_REMOVED lines=10> */
[----:B------:R-:W-:-:S05]  /*01f0*/  @P0 VIADD R13, R15, 0x1 ;  /* 0x000000010f0d0836 */ /* 0x000fca0000000000 */
[----:B------:R-:W-:-:S13]  /*0200*/  ISETP.GE.AND P0, PT, R13, R12, PT ;  /* 0x0000000c0d00720c */ /* 0x000fda0003f06270 */
[----:B------:R-:W-:Y:S05]  /*0210*/  @!P0 BRA `(.L_x_136) ;  /* 0xfffffffc00cc8947 */ /* 0x000fea000383ffff */
.L_x_135:
[----:B------:R-:W-:Y:S05]  /*0220*/  BSYNC.RECONVERGENT B0 ;  /* 0x0000000000007941 */ /* 0x000fea0003800200 */
.L_x_134:
[----:B------:R-:W-:Y:S01]  /*0230*/  STG.E desc[UR4][R2.64], R13 ;  /* 0x0000000d02007986 */ /* 0x000fe2000c101904 */
[----:B------:R-:W-:Y:S05]  /*0240*/  EXIT ;  /* 0x000000000000794d */ /* 0x000fea0003800000 */
.L_x_137:
        /* <DEDUP_REMOVED lines=11> */
.L_x_141:


//--------------------- .nv.shared._Z30block_vectorized_sorted_searchIL5Bound1Ej2ltIjELj256ELj7EEvPKT0_S5_iiPKiT1_PjS9_ --------------------------
	.section	.nv.shared._Z30block_vectorized_sorted_searchIL5Bound1Ej2ltIjELj256ELj7EEvPKT0_S5_iiPKiT1_PjS9_,"aw",@nobits
	.sectionflags	@""
	.align	4
.nv.shared._Z30block_vectorized_sorted_searchIL5Bound1Ej2ltIjELj256ELj7EEvPKT0_S5_iiPKiT1_PjS9_:
	.zero		15360


//--------------------- .nv.shared.reserved.0     --------------------------
	.section	.nv.shared.reserved.0,"aw",@nobits
	.weak		__nv_reservedSMEM_offset_0_alias
	.size		__nv_reservedSMEM_offset_0_alias, 0, 64
	.other		__nv_reservedSMEM_offset_0_alias,@"STO_CUDA_RESERVED_SHARED STV_DEFAULT"
__nv_reservedSMEM_offset_0_alias:
	.zero		0
	.zero		64


//--------------------- .nv.shared._Z30block_vectorized_sorted_searchIL5Bound0Ej2ltIjELj256ELj7EEvPKT0_S5_iiPKiT1_PjS9_ --------------------------
	.section	.nv.shared._Z30block_vectorized_sorted_searchIL5Bound0Ej2ltIjELj256ELj7EEvPKT0_S5_iiPKiT1_PjS9_,"aw",@nobits
	.sectionflags	@""
	.align	4
.nv.shared._Z30block_vectorized_sorted_searchIL5Bound0Ej2ltIjELj256ELj7EEvPKT0_S5_iiPKiT1_PjS9_:
	.zero		15360


//--------------------- .nv.constant0._Z30block_vectorized_sorted_searchIL5Bound1Ej2ltIjELj256ELj7EEvPKT0_S5_iiPKiT1_PjS9_ --------------------------
	.section	.nv.constant0._Z30block_vectorized_sorted_searchIL5Bound1Ej2ltIjELj256ELj7EEvPKT0_S5_iiPKiT1_PjS9_,"a",@progbits
	.sectionflags	@""
	.align	4
.nv.constant0._Z30block_vectorized_sorted_searchIL5Bound1Ej2ltIjELj256ELj7EEvPKT0_S5_iiPKiT1_PjS9_:
	.zero		952


//--------------------- .nv.constant0._Z20merge_path_partitionIL5Bound1Ej2ltIjELj128EEvPKT0_S5_iiiiT1_Pi --------------------------
	.section	.nv.constant0._Z20merge_path_partitionIL5Bound1Ej2ltIjELj128EEvPKT0_S5_iiiiT1_Pi,"a",@progbits
	.sectionflags	@""
	.align	4
.nv.constant0._Z20merge_path_partitionIL5Bound1Ej2ltIjELj128EEvPKT0_S5_iiiiT1_Pi:
	.zero		944


//--------------------- .nv.constant0._Z30block_vectorized_sorted_searchIL5Bound0Ej2ltIjELj256ELj7EEvPKT0_S5_iiPKiT1_PjS9_ --------------------------
	.section	.nv.constant0._Z30block_vectorized_sorted_searchIL5Bound0Ej2ltIjELj256ELj7EEvPKT0_S5_iiPKiT1_PjS9_,"a",@progbits
	.sectionflags	@""
	.align	4
.nv.constant0._Z30block_vectorized_sorted_searchIL5Bound0Ej2ltIjELj256ELj7EEvPKT0_S5_iiPKiT1_PjS9_:
	.zero		952


//--------------------- .nv.constant0._Z20merge_path_partitionIL5Bound0Ej2ltIjELj128EEvPKT0_S5_iiiiT1_Pi --------------------------
	.section	.nv.constant0._Z20merge_path_partitionIL5Bound0Ej2ltIjELj128EEvPKT0_S5_iiiiT1_Pi,"a",@progbits
	.sectionflags	@""
	.align	4
.nv.constant0._Z20merge_path_partitionIL5Bound0Ej2ltIjELj128EEvPKT0_S5_iiiiT1_Pi:
	.zero		944


//--------------------- SYMBOLS --------------------------

	.type		.nv.reservedSmem.offset0,@object
	.size		.nv.reservedSmem.offset0,0x4
	.type		.nv.reservedSmem.cap,@object
	.size		.nv.reservedSmem.cap,0x4
